//
// Generated by NVIDIA NVVM Compiler
//
// Compiler Build ID: CL-36424714
// Cuda compilation tools, release 13.0, V13.0.88
// Based on NVVM 20.0.0
//

.version 9.0
.target sm_100
.address_size 64

	// .globl	_Z15init_rng_statesP17curandStateXORWOWiiy
.global .align 4 .b8 precalc_xorwow_matrix[102400];
.global .align 4 .b8 precalc_xorwow_offset_matrix[102400];
.global .align 4 .b8 mrg32k3aM1[2304];
.global .align 4 .b8 mrg32k3aM2[2304];
.global .align 4 .b8 mrg32k3aM1SubSeq[2016];
.global .align 4 .b8 mrg32k3aM2SubSeq[2016];
.global .align 4 .b8 mrg32k3aM1Seq[2304];
.global .align 4 .b8 mrg32k3aM2Seq[2304];
.const .align 8 .b8 __cr_lgamma_table[72];
// _ZZ23magnetization_2D_kernelPKaPiiiE9warp_sums has been demoted

.visible .entry _Z15init_rng_statesP17curandStateXORWOWiiy(
	.param .u64 .ptr .align 1 _Z15init_rng_statesP17curandStateXORWOWiiy_param_0,
	.param .u32 _Z15init_rng_statesP17curandStateXORWOWiiy_param_1,
	.param .u32 _Z15init_rng_statesP17curandStateXORWOWiiy_param_2,
	.param .u64 _Z15init_rng_statesP17curandStateXORWOWiiy_param_3
)
{
	.reg .pred 	%p<27>;
	.reg .b32 	%r<420>;
	.reg .b64 	%rd<19>;

	ld.param.u64 	%rd8, [_Z15init_rng_statesP17curandStateXORWOWiiy_param_0];
	ld.param.u32 	%r184, [_Z15init_rng_statesP17curandStateXORWOWiiy_param_1];
	ld.param.u32 	%r185, [_Z15init_rng_statesP17curandStateXORWOWiiy_param_2];
	ld.param.u64 	%rd9, [_Z15init_rng_statesP17curandStateXORWOWiiy_param_3];
	mov.u32 	%r186, %ctaid.y;
	mov.u32 	%r187, %ntid.y;
	mov.u32 	%r188, %tid.y;
	mad.lo.s32 	%r1, %r186, %r187, %r188;
	mov.u32 	%r189, %ctaid.x;
	mov.u32 	%r190, %ntid.x;
	mov.u32 	%r191, %tid.x;
	mad.lo.s32 	%r2, %r189, %r190, %r191;
	setp.ge.s32 	%p1, %r1, %r185;
	setp.ge.s32 	%p2, %r2, %r184;
	or.pred  	%p3, %p2, %p1;
	@%p3 bra 	$L__BB0_44;
	cvta.to.global.u64 	%rd10, %rd8;
	mad.lo.s32 	%r192, %r184, %r1, %r2;
	cvt.s64.s32 	%rd18, %r192;
	mul.wide.s32 	%rd11, %r192, 48;
	add.s64 	%rd2, %rd10, %rd11;
	cvt.u32.u64 	%r193, %rd9;
	xor.b32  	%r194, %r193, -1429050551;
	mul.lo.s32 	%r195, %r194, 1099087573;
	{ .reg .b32 tmp; mov.b64 {tmp, %r196}, %rd9; }
	xor.b32  	%r197, %r196, -136515619;
	mul.lo.s32 	%r198, %r197, -1703105765;
	add.s32 	%r199, %r195, %r198;
	add.s32 	%r200, %r199, 6615241;
	add.s32 	%r201, %r195, 123456789;
	st.global.v2.u32 	[%rd2], {%r200, %r201};
	xor.b32  	%r202, %r195, 362436069;
	add.s32 	%r203, %r198, 521288629;
	st.global.v2.u32 	[%rd2+8], {%r202, %r203};
	xor.b32  	%r204, %r198, 88675123;
	add.s32 	%r205, %r195, 5783321;
	st.global.v2.u32 	[%rd2+16], {%r204, %r205};
	setp.eq.s32 	%p4, %r192, 0;
	@%p4 bra 	$L__BB0_43;
	mov.b32 	%r326, 0;
$L__BB0_3:
	and.b64  	%rd4, %rd18, 3;
	setp.eq.s64 	%p5, %rd4, 0;
	@%p5 bra 	$L__BB0_42;
	mul.wide.u32 	%rd12, %r326, 3200;
	mov.u64 	%rd13, precalc_xorwow_matrix;
	add.s64 	%rd5, %rd13, %rd12;
	cvt.u32.u64 	%r4, %rd4;
	mov.b32 	%r327, 0;
$L__BB0_5:
	mov.b32 	%r340, 0;
	mov.u32 	%r341, %r340;
	mov.u32 	%r342, %r340;
	mov.u32 	%r343, %r340;
	mov.u32 	%r344, %r340;
	mov.u32 	%r333, %r340;
$L__BB0_6:
	mul.wide.u32 	%rd14, %r333, 4;
	add.s64 	%rd15, %rd2, %rd14;
	ld.global.u32 	%r12, [%rd15+4];
	shl.b32 	%r13, %r333, 5;
	mov.b32 	%r339, 0;
$L__BB0_7:
	.pragma "nounroll";
	shr.u32 	%r210, %r12, %r339;
	and.b32  	%r211, %r210, 1;
	setp.eq.b32 	%p6, %r211, 1;
	not.pred 	%p7, %p6;
	add.s32 	%r212, %r13, %r339;
	mul.lo.s32 	%r213, %r212, 5;
	mul.wide.u32 	%rd16, %r213, 4;
	add.s64 	%rd6, %rd5, %rd16;
	@%p7 bra 	$L__BB0_9;
	ld.global.u32 	%r214, [%rd6];
	xor.b32  	%r344, %r344, %r214;
	ld.global.u32 	%r215, [%rd6+4];
	xor.b32  	%r343, %r343, %r215;
	ld.global.u32 	%r216, [%rd6+8];
	xor.b32  	%r342, %r342, %r216;
	ld.global.u32 	%r217, [%rd6+12];
	xor.b32  	%r341, %r341, %r217;
	ld.global.u32 	%r218, [%rd6+16];
	xor.b32  	%r340, %r340, %r218;
$L__BB0_9:
	and.b32  	%r220, %r210, 2;
	setp.eq.s32 	%p8, %r220, 0;
	@%p8 bra 	$L__BB0_11;
	ld.global.u32 	%r221, [%rd6+20];
	xor.b32  	%r344, %r344, %r221;
	ld.global.u32 	%r222, [%rd6+24];
	xor.b32  	%r343, %r343, %r222;
	ld.global.u32 	%r223, [%rd6+28];
	xor.b32  	%r342, %r342, %r223;
	ld.global.u32 	%r224, [%rd6+32];
	xor.b32  	%r341, %r341, %r224;
	ld.global.u32 	%r225, [%rd6+36];
	xor.b32  	%r340, %r340, %r225;
$L__BB0_11:
	and.b32  	%r227, %r210, 4;
	setp.eq.s32 	%p9, %r227, 0;
	@%p9 bra 	$L__BB0_13;
	ld.global.u32 	%r228, [%rd6+40];
	xor.b32  	%r344, %r344, %r228;
	ld.global.u32 	%r229, [%rd6+44];
	xor.b32  	%r343, %r343, %r229;
	ld.global.u32 	%r230, [%rd6+48];
	xor.b32  	%r342, %r342, %r230;
	ld.global.u32 	%r231, [%rd6+52];
	xor.b32  	%r341, %r341, %r231;
	ld.global.u32 	%r232, [%rd6+56];
	xor.b32  	%r340, %r340, %r232;
$L__BB0_13:
	and.b32  	%r234, %r210, 8;
	setp.eq.s32 	%p10, %r234, 0;
	@%p10 bra 	$L__BB0_15;
	ld.global.u32 	%r235, [%rd6+60];
	xor.b32  	%r344, %r344, %r235;
	ld.global.u32 	%r236, [%rd6+64];
	xor.b32  	%r343, %r343, %r236;
	ld.global.u32 	%r237, [%rd6+68];
	xor.b32  	%r342, %r342, %r237;
	ld.global.u32 	%r238, [%rd6+72];
	xor.b32  	%r341, %r341, %r238;
	ld.global.u32 	%r239, [%rd6+76];
	xor.b32  	%r340, %r340, %r239;
$L__BB0_15:
	and.b32  	%r241, %r210, 16;
	setp.eq.s32 	%p11, %r241, 0;
	@%p11 bra 	$L__BB0_17;
	ld.global.u32 	%r242, [%rd6+80];
	xor.b32  	%r344, %r344, %r242;
	ld.global.u32 	%r243, [%rd6+84];
	xor.b32  	%r343, %r343, %r243;
	ld.global.u32 	%r244, [%rd6+88];
	xor.b32  	%r342, %r342, %r244;
	ld.global.u32 	%r245, [%rd6+92];
	xor.b32  	%r341, %r341, %r245;
	ld.global.u32 	%r246, [%rd6+96];
	xor.b32  	%r340, %r340, %r246;
$L__BB0_17:
	and.b32  	%r248, %r210, 32;
	setp.eq.s32 	%p12, %r248, 0;
	@%p12 bra 	$L__BB0_19;
	ld.global.u32 	%r249, [%rd6+100];
	xor.b32  	%r344, %r344, %r249;
	ld.global.u32 	%r250, [%rd6+104];
	xor.b32  	%r343, %r343, %r250;
	ld.global.u32 	%r251, [%rd6+108];
	xor.b32  	%r342, %r342, %r251;
	ld.global.u32 	%r252, [%rd6+112];
	xor.b32  	%r341, %r341, %r252;
	ld.global.u32 	%r253, [%rd6+116];
	xor.b32  	%r340, %r340, %r253;
$L__BB0_19:
	and.b32  	%r255, %r210, 64;
	setp.eq.s32 	%p13, %r255, 0;
	@%p13 bra 	$L__BB0_21;
	ld.global.u32 	%r256, [%rd6+120];
	xor.b32  	%r344, %r344, %r256;
	ld.global.u32 	%r257, [%rd6+124];
	xor.b32  	%r343, %r343, %r257;
	ld.global.u32 	%r258, [%rd6+128];
	xor.b32  	%r342, %r342, %r258;
	ld.global.u32 	%r259, [%rd6+132];
	xor.b32  	%r341, %r341, %r259;
	ld.global.u32 	%r260, [%rd6+136];
	xor.b32  	%r340, %r340, %r260;
$L__BB0_21:
	and.b32  	%r262, %r210, 128;
	setp.eq.s32 	%p14, %r262, 0;
	@%p14 bra 	$L__BB0_23;
	ld.global.u32 	%r263, [%rd6+140];
	xor.b32  	%r344, %r344, %r263;
	ld.global.u32 	%r264, [%rd6+144];
	xor.b32  	%r343, %r343, %r264;
	ld.global.u32 	%r265, [%rd6+148];
	xor.b32  	%r342, %r342, %r265;
	ld.global.u32 	%r266, [%rd6+152];
	xor.b32  	%r341, %r341, %r266;
	ld.global.u32 	%r267, [%rd6+156];
	xor.b32  	%r340, %r340, %r267;
$L__BB0_23:
	and.b32  	%r269, %r210, 256;
	setp.eq.s32 	%p15, %r269, 0;
	@%p15 bra 	$L__BB0_25;
	ld.global.u32 	%r270, [%rd6+160];
	xor.b32  	%r344, %r344, %r270;
	ld.global.u32 	%r271, [%rd6+164];
	xor.b32  	%r343, %r343, %r271;
	ld.global.u32 	%r272, [%rd6+168];
	xor.b32  	%r342, %r342, %r272;
	ld.global.u32 	%r273, [%rd6+172];
	xor.b32  	%r341, %r341, %r273;
	ld.global.u32 	%r274, [%rd6+176];
	xor.b32  	%r340, %r340, %r274;
$L__BB0_25:
	and.b32  	%r276, %r210, 512;
	setp.eq.s32 	%p16, %r276, 0;
	@%p16 bra 	$L__BB0_27;
	ld.global.u32 	%r277, [%rd6+180];
	xor.b32  	%r344, %r344, %r277;
	ld.global.u32 	%r278, [%rd6+184];
	xor.b32  	%r343, %r343, %r278;
	ld.global.u32 	%r279, [%rd6+188];
	xor.b32  	%r342, %r342, %r279;
	ld.global.u32 	%r280, [%rd6+192];
	xor.b32  	%r341, %r341, %r280;
	ld.global.u32 	%r281, [%rd6+196];
	xor.b32  	%r340, %r340, %r281;
$L__BB0_27:
	and.b32  	%r283, %r210, 1024;
	setp.eq.s32 	%p17, %r283, 0;
	@%p17 bra 	$L__BB0_29;
	ld.global.u32 	%r284, [%rd6+200];
	xor.b32  	%r344, %r344, %r284;
	ld.global.u32 	%r285, [%rd6+204];
	xor.b32  	%r343, %r343, %r285;
	ld.global.u32 	%r286, [%rd6+208];
	xor.b32  	%r342, %r342, %r286;
	ld.global.u32 	%r287, [%rd6+212];
	xor.b32  	%r341, %r341, %r287;
	ld.global.u32 	%r288, [%rd6+216];
	xor.b32  	%r340, %r340, %r288;
$L__BB0_29:
	and.b32  	%r290, %r210, 2048;
	setp.eq.s32 	%p18, %r290, 0;
	@%p18 bra 	$L__BB0_31;
	ld.global.u32 	%r291, [%rd6+220];
	xor.b32  	%r344, %r344, %r291;
	ld.global.u32 	%r292, [%rd6+224];
	xor.b32  	%r343, %r343, %r292;
	ld.global.u32 	%r293, [%rd6+228];
	xor.b32  	%r342, %r342, %r293;
	ld.global.u32 	%r294, [%rd6+232];
	xor.b32  	%r341, %r341, %r294;
	ld.global.u32 	%r295, [%rd6+236];
	xor.b32  	%r340, %r340, %r295;
$L__BB0_31:
	and.b32  	%r297, %r210, 4096;
	setp.eq.s32 	%p19, %r297, 0;
	@%p19 bra 	$L__BB0_33;
	ld.global.u32 	%r298, [%rd6+240];
	xor.b32  	%r344, %r344, %r298;
	ld.global.u32 	%r299, [%rd6+244];
	xor.b32  	%r343, %r343, %r299;
	ld.global.u32 	%r300, [%rd6+248];
	xor.b32  	%r342, %r342, %r300;
	ld.global.u32 	%r301, [%rd6+252];
	xor.b32  	%r341, %r341, %r301;
	ld.global.u32 	%r302, [%rd6+256];
	xor.b32  	%r340, %r340, %r302;
$L__BB0_33:
	and.b32  	%r304, %r210, 8192;
	setp.eq.s32 	%p20, %r304, 0;
	@%p20 bra 	$L__BB0_35;
	ld.global.u32 	%r305, [%rd6+260];
	xor.b32  	%r344, %r344, %r305;
	ld.global.u32 	%r306, [%rd6+264];
	xor.b32  	%r343, %r343, %r306;
	ld.global.u32 	%r307, [%rd6+268];
	xor.b32  	%r342, %r342, %r307;
	ld.global.u32 	%r308, [%rd6+272];
	xor.b32  	%r341, %r341, %r308;
	ld.global.u32 	%r309, [%rd6+276];
	xor.b32  	%r340, %r340, %r309;
$L__BB0_35:
	and.b32  	%r311, %r210, 16384;
	setp.eq.s32 	%p21, %r311, 0;
	@%p21 bra 	$L__BB0_37;
	ld.global.u32 	%r312, [%rd6+280];
	xor.b32  	%r344, %r344, %r312;
	ld.global.u32 	%r313, [%rd6+284];
	xor.b32  	%r343, %r343, %r313;
	ld.global.u32 	%r314, [%rd6+288];
	xor.b32  	%r342, %r342, %r314;
	ld.global.u32 	%r315, [%rd6+292];
	xor.b32  	%r341, %r341, %r315;
	ld.global.u32 	%r316, [%rd6+296];
	xor.b32  	%r340, %r340, %r316;
$L__BB0_37:
	and.b32  	%r318, %r210, 32768;
	setp.eq.s32 	%p22, %r318, 0;
	@%p22 bra 	$L__BB0_39;
	ld.global.u32 	%r319, [%rd6+300];
	xor.b32  	%r344, %r344, %r319;
	ld.global.u32 	%r320, [%rd6+304];
	xor.b32  	%r343, %r343, %r320;
	ld.global.u32 	%r321, [%rd6+308];
	xor.b32  	%r342, %r342, %r321;
	ld.global.u32 	%r322, [%rd6+312];
	xor.b32  	%r341, %r341, %r322;
	ld.global.u32 	%r323, [%rd6+316];
	xor.b32  	%r340, %r340, %r323;
$L__BB0_39:
	add.s32 	%r339, %r339, 16;
	setp.ne.s32 	%p23, %r339, 32;
	@%p23 bra 	$L__BB0_7;
	mad.lo.s32 	%r324, %r333, -31, %r13;
	add.s32 	%r333, %r324, 1;
	setp.ne.s32 	%p24, %r333, 5;
	@%p24 bra 	$L__BB0_6;
	st.global.u32 	[%rd2+4], %r344;
	st.global.u32 	[%rd2+8], %r343;
	st.global.u32 	[%rd2+12], %r342;
	st.global.u32 	[%rd2+16], %r341;
	st.global.u32 	[%rd2+20], %r340;
	add.s32 	%r327, %r327, 1;
	setp.lt.u32 	%p25, %r327, %r4;
	@%p25 bra 	$L__BB0_5;
$L__BB0_42:
	shr.u64 	%rd7, %rd18, 2;
	add.s32 	%r326, %r326, 1;
	setp.gt.u64 	%p26, %rd18, 3;
	mov.u64 	%rd18, %rd7;
	@%p26 bra 	$L__BB0_3;
$L__BB0_43:
	mov.b32 	%r325, 0;
	st.global.v2.u32 	[%rd2+24], {%r325, %r325};
	st.global.u32 	[%rd2+32], %r325;
	mov.b64 	%rd17, 0;
	st.global.u64 	[%rd2+40], %rd17;
$L__BB0_44:
	ret;

}
	// .globl	_Z27initialize_lattice_gpu_coldPaiii
.visible .entry _Z27initialize_lattice_gpu_coldPaiii(
	.param .u64 .ptr .align 1 _Z27initialize_lattice_gpu_coldPaiii_param_0,
	.param .u32 _Z27initialize_lattice_gpu_coldPaiii_param_1,
	.param .u32 _Z27initialize_lattice_gpu_coldPaiii_param_2,
	.param .u32 _Z27initialize_lattice_gpu_coldPaiii_param_3
)
{
	.reg .pred 	%p<4>;
	.reg .b32 	%r<13>;
	.reg .b64 	%rd<5>;

	ld.param.u64 	%rd1, [_Z27initialize_lattice_gpu_coldPaiii_param_0];
	ld.param.u32 	%r3, [_Z27initialize_lattice_gpu_coldPaiii_param_1];
	ld.param.u32 	%r5, [_Z27initialize_lattice_gpu_coldPaiii_param_2];
	ld.param.u32 	%r4, [_Z27initialize_lattice_gpu_coldPaiii_param_3];
	mov.u32 	%r6, %ctaid.y;
	mov.u32 	%r7, %ntid.y;
	mov.u32 	%r8, %tid.y;
	mad.lo.s32 	%r1, %r6, %r7, %r8;
	mov.u32 	%r9, %ctaid.x;
	mov.u32 	%r10, %ntid.x;
	mov.u32 	%r11, %tid.x;
	mad.lo.s32 	%r2, %r9, %r10, %r11;
	setp.ge.s32 	%p1, %r1, %r5;
	setp.ge.s32 	%p2, %r2, %r3;
	or.pred  	%p3, %p2, %p1;
	@%p3 bra 	$L__BB1_2;
	cvta.to.global.u64 	%rd2, %rd1;
	mad.lo.s32 	%r12, %r3, %r1, %r2;
	cvt.s64.s32 	%rd3, %r12;
	add.s64 	%rd4, %rd2, %rd3;
	st.global.u8 	[%rd4], %r4;
$L__BB1_2:
	ret;

}
	// .globl	_Z26initialize_lattice_gpu_hotPaP17curandStateXORWOWii
.visible .entry _Z26initialize_lattice_gpu_hotPaP17curandStateXORWOWii(
	.param .u64 .ptr .align 1 _Z26initialize_lattice_gpu_hotPaP17curandStateXORWOWii_param_0,
	.param .u64 .ptr .align 1 _Z26initialize_lattice_gpu_hotPaP17curandStateXORWOWii_param_1,
	.param .u32 _Z26initialize_lattice_gpu_hotPaP17curandStateXORWOWii_param_2,
	.param .u32 _Z26initialize_lattice_gpu_hotPaP17curandStateXORWOWii_param_3
)
{
	.reg .pred 	%p<5>;
	.reg .b16 	%rs<2>;
	.reg .b32 	%r<27>;
	.reg .b32 	%f<3>;
	.reg .b64 	%rd<9>;

	ld.param.u64 	%rd1, [_Z26initialize_lattice_gpu_hotPaP17curandStateXORWOWii_param_0];
	ld.param.u64 	%rd2, [_Z26initialize_lattice_gpu_hotPaP17curandStateXORWOWii_param_1];
	ld.param.u32 	%r3, [_Z26initialize_lattice_gpu_hotPaP17curandStateXORWOWii_param_2];
	ld.param.u32 	%r4, [_Z26initialize_lattice_gpu_hotPaP17curandStateXORWOWii_param_3];
	mov.u32 	%r5, %ctaid.y;
	mov.u32 	%r6, %ntid.y;
	mov.u32 	%r7, %tid.y;
	mad.lo.s32 	%r1, %r5, %r6, %r7;
	mov.u32 	%r8, %ctaid.x;
	mov.u32 	%r9, %ntid.x;
	mov.u32 	%r10, %tid.x;
	mad.lo.s32 	%r2, %r8, %r9, %r10;
	setp.ge.s32 	%p1, %r1, %r4;
	setp.ge.s32 	%p2, %r2, %r3;
	or.pred  	%p3, %p2, %p1;
	@%p3 bra 	$L__BB2_2;
	cvta.to.global.u64 	%rd3, %rd2;
	cvta.to.global.u64 	%rd4, %rd1;
	mad.lo.s32 	%r11, %r3, %r1, %r2;
	cvt.s64.s32 	%rd5, %r11;
	mul.wide.s32 	%rd6, %r11, 48;
	add.s64 	%rd7, %rd3, %rd6;
	ld.global.v2.u32 	{%r12, %r13}, [%rd7];
	shr.u32 	%r14, %r13, 2;
	xor.b32  	%r15, %r14, %r13;
	ld.global.v2.u32 	{%r16, %r17}, [%rd7+8];
	ld.global.v2.u32 	{%r18, %r19}, [%rd7+16];
	st.global.v2.u32 	[%rd7+8], {%r17, %r18};
	shl.b32 	%r20, %r19, 4;
	shl.b32 	%r21, %r15, 1;
	xor.b32  	%r22, %r21, %r20;
	xor.b32  	%r23, %r22, %r15;
	xor.b32  	%r24, %r23, %r19;
	st.global.v2.u32 	[%rd7+16], {%r19, %r24};
	add.s32 	%r25, %r12, 362437;
	st.global.v2.u32 	[%rd7], {%r25, %r16};
	add.s32 	%r26, %r24, %r25;
	cvt.rn.f32.u32 	%f1, %r26;
	fma.rn.f32 	%f2, %f1, 0f2F800000, 0f2F000000;
	setp.lt.f32 	%p4, %f2, 0f3F000000;
	selp.b16 	%rs1, -1, 1, %p4;
	add.s64 	%rd8, %rd4, %rd5;
	st.global.u8 	[%rd8], %rs1;
$L__BB2_2:
	ret;

}
	// .globl	_Z16energy_2D_kernelPKaPfiiff
.visible .entry _Z16energy_2D_kernelPKaPfiiff(
	.param .u64 .ptr .align 1 _Z16energy_2D_kernelPKaPfiiff_param_0,
	.param .u64 .ptr .align 1 _Z16energy_2D_kernelPKaPfiiff_param_1,
	.param .u32 _Z16energy_2D_kernelPKaPfiiff_param_2,
	.param .u32 _Z16energy_2D_kernelPKaPfiiff_param_3,
	.param .f32 _Z16energy_2D_kernelPKaPfiiff_param_4,
	.param .f32 _Z16energy_2D_kernelPKaPfiiff_param_5
)
{
	.reg .pred 	%p<4>;
	.reg .b16 	%rs<2>;
	.reg .b32 	%r<22>;
	.reg .b32 	%f<11>;
	.reg .b64 	%rd<13>;

	ld.param.u64 	%rd1, [_Z16energy_2D_kernelPKaPfiiff_param_0];
	ld.param.u64 	%rd2, [_Z16energy_2D_kernelPKaPfiiff_param_1];
	ld.param.u32 	%r3, [_Z16energy_2D_kernelPKaPfiiff_param_2];
	ld.param.u32 	%r4, [_Z16energy_2D_kernelPKaPfiiff_param_3];
	ld.param.f32 	%f1, [_Z16energy_2D_kernelPKaPfiiff_param_4];
	ld.param.f32 	%f2, [_Z16energy_2D_kernelPKaPfiiff_param_5];
	mov.u32 	%r5, %ctaid.y;
	mov.u32 	%r6, %ntid.y;
	mov.u32 	%r7, %tid.y;
	mad.lo.s32 	%r1, %r5, %r6, %r7;
	mov.u32 	%r8, %ctaid.x;
	mov.u32 	%r9, %ntid.x;
	mov.u32 	%r10, %tid.x;
	mad.lo.s32 	%r2, %r8, %r9, %r10;
	setp.ge.s32 	%p1, %r1, %r4;
	setp.ge.s32 	%p2, %r2, %r3;
	or.pred  	%p3, %p2, %p1;
	@%p3 bra 	$L__BB3_2;
	cvta.to.global.u64 	%rd3, %rd1;
	cvta.to.global.u64 	%rd4, %rd2;
	mul.lo.s32 	%r11, %r3, %r1;
	add.s32 	%r12, %r11, %r2;
	cvt.s64.s32 	%rd5, %r12;
	add.s64 	%rd6, %rd3, %rd5;
	ld.global.s8 	%rs1, [%rd6];
	add.s32 	%r13, %r2, 1;
	rem.s32 	%r14, %r13, %r3;
	add.s32 	%r15, %r14, %r11;
	cvt.s64.s32 	%rd7, %r15;
	add.s64 	%rd8, %rd3, %rd7;
	ld.global.s8 	%r16, [%rd8];
	add.s32 	%r17, %r1, 1;
	rem.u32 	%r18, %r17, %r4;
	mad.lo.s32 	%r19, %r18, %r3, %r2;
	cvt.s64.s32 	%rd9, %r19;
	add.s64 	%rd10, %rd3, %rd9;
	ld.global.s8 	%r20, [%rd10];
	cvt.rn.f32.s16 	%f3, %rs1;
	mul.f32 	%f4, %f1, %f3;
	add.s32 	%r21, %r20, %r16;
	cvt.rn.f32.s32 	%f5, %r21;
	mul.f32 	%f6, %f4, %f5;
	mov.f32 	%f7, 0f00000000;
	sub.f32 	%f8, %f7, %f6;
	mul.f32 	%f9, %f2, %f3;
	sub.f32 	%f10, %f8, %f9;
	mul.wide.s32 	%rd11, %r12, 4;
	add.s64 	%rd12, %rd4, %rd11;
	st.global.f32 	[%rd12], %f10;
$L__BB3_2:
	ret;

}
	// .globl	_Z26MH_1color_checkerboard_gpuPaP17curandStateXORWOWiifffi
.visible .entry _Z26MH_1color_checkerboard_gpuPaP17curandStateXORWOWiifffi(
	.param .u64 .ptr .align 1 _Z26MH_1color_checkerboard_gpuPaP17curandStateXORWOWiifffi_param_0,
	.param .u64 .ptr .align 1 _Z26MH_1color_checkerboard_gpuPaP17curandStateXORWOWiifffi_param_1,
	.param .u32 _Z26MH_1color_checkerboard_gpuPaP17curandStateXORWOWiifffi_param_2,
	.param .u32 _Z26MH_1color_checkerboard_gpuPaP17curandStateXORWOWiifffi_param_3,
	.param .f32 _Z26MH_1color_checkerboard_gpuPaP17curandStateXORWOWiifffi_param_4,
	.param .f32 _Z26MH_1color_checkerboard_gpuPaP17curandStateXORWOWiifffi_param_5,
	.param .f32 _Z26MH_1color_checkerboard_gpuPaP17curandStateXORWOWiifffi_param_6,
	.param .u32 _Z26MH_1color_checkerboard_gpuPaP17curandStateXORWOWiifffi_param_7
)
{
	.reg .pred 	%p<7>;
	.reg .b16 	%rs<13>;
	.reg .b32 	%r<45>;
	.reg .b32 	%f<14>;
	.reg .b64 	%rd<17>;

	ld.param.u64 	%rd2, [_Z26MH_1color_checkerboard_gpuPaP17curandStateXORWOWiifffi_param_0];
	ld.param.u64 	%rd3, [_Z26MH_1color_checkerboard_gpuPaP17curandStateXORWOWiifffi_param_1];
	ld.param.u32 	%r4, [_Z26MH_1color_checkerboard_gpuPaP17curandStateXORWOWiifffi_param_2];
	ld.param.u32 	%r5, [_Z26MH_1color_checkerboard_gpuPaP17curandStateXORWOWiifffi_param_3];
	ld.param.f32 	%f2, [_Z26MH_1color_checkerboard_gpuPaP17curandStateXORWOWiifffi_param_4];
	ld.param.f32 	%f3, [_Z26MH_1color_checkerboard_gpuPaP17curandStateXORWOWiifffi_param_5];
	ld.param.f32 	%f4, [_Z26MH_1color_checkerboard_gpuPaP17curandStateXORWOWiifffi_param_6];
	ld.param.u32 	%r6, [_Z26MH_1color_checkerboard_gpuPaP17curandStateXORWOWiifffi_param_7];
	mov.u32 	%r7, %ctaid.y;
	mov.u32 	%r8, %ntid.y;
	mov.u32 	%r9, %tid.y;
	mad.lo.s32 	%r1, %r7, %r8, %r9;
	mov.u32 	%r10, %ctaid.x;
	mov.u32 	%r11, %ntid.x;
	mov.u32 	%r12, %tid.x;
	mad.lo.s32 	%r2, %r10, %r11, %r12;
	setp.ge.s32 	%p1, %r1, %r5;
	setp.ge.s32 	%p2, %r2, %r4;
	or.pred  	%p3, %p2, %p1;
	@%p3 bra 	$L__BB4_6;
	add.s32 	%r13, %r1, %r2;
	and.b32  	%r14, %r13, 1;
	setp.ne.s32 	%p4, %r14, %r6;
	@%p4 bra 	$L__BB4_6;
	cvta.to.global.u64 	%rd4, %rd2;
	mul.lo.s32 	%r15, %r4, %r1;
	add.s32 	%r3, %r15, %r2;
	cvt.s64.s32 	%rd5, %r3;
	add.s64 	%rd1, %rd4, %rd5;
	ld.global.s8 	%rs1, [%rd1];
	add.s32 	%r16, %r2, %r4;
	add.s32 	%r17, %r16, 1;
	rem.s32 	%r18, %r17, %r4;
	add.s32 	%r19, %r18, %r15;
	add.s32 	%r20, %r16, -1;
	rem.s32 	%r21, %r20, %r4;
	add.s32 	%r22, %r21, %r15;
	add.s32 	%r23, %r1, %r5;
	add.s32 	%r24, %r23, 1;
	rem.u32 	%r25, %r24, %r5;
	mad.lo.s32 	%r26, %r25, %r4, %r2;
	add.s32 	%r27, %r23, -1;
	rem.u32 	%r28, %r27, %r5;
	mad.lo.s32 	%r29, %r28, %r4, %r2;
	cvt.s64.s32 	%rd6, %r19;
	add.s64 	%rd7, %rd4, %rd6;
	ld.global.u8 	%rs2, [%rd7];
	cvt.s64.s32 	%rd8, %r22;
	add.s64 	%rd9, %rd4, %rd8;
	ld.global.u8 	%rs3, [%rd9];
	add.s16 	%rs4, %rs3, %rs2;
	cvt.s64.s32 	%rd10, %r26;
	add.s64 	%rd11, %rd4, %rd10;
	ld.global.u8 	%rs5, [%rd11];
	add.s16 	%rs6, %rs4, %rs5;
	cvt.s64.s32 	%rd12, %r29;
	add.s64 	%rd13, %rd4, %rd12;
	ld.global.u8 	%rs7, [%rd13];
	add.s16 	%rs8, %rs6, %rs7;
	cvt.s16.s8 	%rs9, %rs8;
	cvt.rn.f32.s16 	%f5, %rs1;
	add.f32 	%f6, %f5, %f5;
	cvt.rn.f32.s16 	%f7, %rs9;
	fma.rn.f32 	%f8, %f2, %f7, %f3;
	mul.f32 	%f1, %f6, %f8;
	setp.gtu.f32 	%p5, %f1, 0f00000000;
	@%p5 bra 	$L__BB4_4;
	neg.s16 	%rs10, %rs1;
	st.global.u8 	[%rd1], %rs10;
	bra.uni 	$L__BB4_6;
$L__BB4_4:
	cvta.to.global.u64 	%rd14, %rd3;
	mul.wide.s32 	%rd15, %r3, 48;
	add.s64 	%rd16, %rd14, %rd15;
	ld.global.v2.u32 	{%r30, %r31}, [%rd16];
	shr.u32 	%r32, %r31, 2;
	xor.b32  	%r33, %r32, %r31;
	ld.global.v2.u32 	{%r34, %r35}, [%rd16+8];
	ld.global.v2.u32 	{%r36, %r37}, [%rd16+16];
	st.global.v2.u32 	[%rd16+8], {%r35, %r36};
	shl.b32 	%r38, %r37, 4;
	shl.b32 	%r39, %r33, 1;
	xor.b32  	%r40, %r39, %r38;
	xor.b32  	%r41, %r40, %r33;
	xor.b32  	%r42, %r41, %r37;
	st.global.v2.u32 	[%rd16+16], {%r37, %r42};
	add.s32 	%r43, %r30, 362437;
	st.global.v2.u32 	[%rd16], {%r43, %r34};
	add.s32 	%r44, %r42, %r43;
	cvt.rn.f32.u32 	%f9, %r44;
	fma.rn.f32 	%f10, %f9, 0f2F800000, 0f2F000000;
	mul.f32 	%f11, %f4, %f1;
	mul.f32 	%f12, %f11, 0fBFB8AA3B;
	ex2.approx.f32 	%f13, %f12;
	setp.geu.f32 	%p6, %f10, %f13;
	@%p6 bra 	$L__BB4_6;
	ld.global.u8 	%rs11, [%rd1];
	neg.s16 	%rs12, %rs11;
	st.global.u8 	[%rd1], %rs12;
$L__BB4_6:
	ret;

}
	// .globl	_Z23magnetization_2D_kernelPKaPiii
.visible .entry _Z23magnetization_2D_kernelPKaPiii(
	.param .u64 .ptr .align 1 _Z23magnetization_2D_kernelPKaPiii_param_0,
	.param .u64 .ptr .align 1 _Z23magnetization_2D_kernelPKaPiii_param_1,
	.param .u32 _Z23magnetization_2D_kernelPKaPiii_param_2,
	.param .u32 _Z23magnetization_2D_kernelPKaPiii_param_3
)
{
	.reg .pred 	%p<21>;
	.reg .b32 	%r<99>;
	.reg .b64 	%rd<13>;
	// demoted variable
	.shared .align 4 .b8 _ZZ23magnetization_2D_kernelPKaPiiiE9warp_sums[128];
	ld.param.u64 	%rd3, [_Z23magnetization_2D_kernelPKaPiii_param_0];
	ld.param.u64 	%rd2, [_Z23magnetization_2D_kernelPKaPiii_param_1];
	ld.param.u32 	%r33, [_Z23magnetization_2D_kernelPKaPiii_param_2];
	ld.param.u32 	%r34, [_Z23magnetization_2D_kernelPKaPiii_param_3];
	cvta.to.global.u64 	%rd1, %rd3;
	mov.u32 	%r35, %ctaid.y;
	mov.u32 	%r36, %ntid.y;
	mov.u32 	%r37, %ctaid.x;
	mov.u32 	%r1, %ntid.x;
	mov.u32 	%r38, %tid.y;
	mov.u32 	%r2, %tid.x;
	mad.lo.s32 	%r39, %r35, %r36, %r38;
	mad.lo.s32 	%r40, %r37, %r1, %r2;
	mad.lo.s32 	%r95, %r39, %r33, %r40;
	mov.u32 	%r41, %nctaid.x;
	mul.lo.s32 	%r4, %r1, %r41;
	mul.lo.s32 	%r5, %r34, %r33;
	setp.ge.s32 	%p1, %r95, %r5;
	mov.b32 	%r97, 0;
	@%p1 bra 	$L__BB5_7;
	add.s32 	%r44, %r95, %r4;
	max.s32 	%r45, %r5, %r44;
	setp.lt.s32 	%p2, %r44, %r5;
	selp.u32 	%r46, 1, 0, %p2;
	add.s32 	%r47, %r44, %r46;
	sub.s32 	%r48, %r45, %r47;
	div.u32 	%r49, %r48, %r4;
	add.s32 	%r50, %r49, %r46;
	add.s32 	%r6, %r50, 1;
	and.b32  	%r7, %r6, 3;
	setp.lt.u32 	%p3, %r50, 3;
	mov.b32 	%r97, 0;
	@%p3 bra 	$L__BB5_4;
	and.b32  	%r52, %r6, -4;
	shl.b32 	%r8, %r4, 2;
	neg.s32 	%r94, %r52;
	mov.b32 	%r97, 0;
	cvt.s64.s32 	%rd6, %r4;
$L__BB5_3:
	cvt.s64.s32 	%rd4, %r95;
	add.s64 	%rd5, %rd1, %rd4;
	ld.global.s8 	%r53, [%rd5];
	add.s32 	%r54, %r97, %r53;
	add.s64 	%rd7, %rd5, %rd6;
	ld.global.s8 	%r55, [%rd7];
	add.s32 	%r56, %r54, %r55;
	add.s64 	%rd8, %rd7, %rd6;
	ld.global.s8 	%r57, [%rd8];
	add.s32 	%r58, %r56, %r57;
	add.s64 	%rd9, %rd8, %rd6;
	ld.global.s8 	%r59, [%rd9];
	add.s32 	%r97, %r58, %r59;
	add.s32 	%r95, %r95, %r8;
	add.s32 	%r94, %r94, 4;
	setp.eq.s32 	%p4, %r94, 0;
	@%p4 bra 	$L__BB5_4;
	bra.uni 	$L__BB5_3;
$L__BB5_4:
	setp.eq.s32 	%p5, %r7, 0;
	@%p5 bra 	$L__BB5_7;
	neg.s32 	%r91, %r7;
$L__BB5_6:
	.pragma "nounroll";
	cvt.s64.s32 	%rd10, %r95;
	add.s64 	%rd11, %rd1, %rd10;
	ld.global.s8 	%r60, [%rd11];
	add.s32 	%r97, %r97, %r60;
	add.s32 	%r95, %r95, %r4;
	add.s32 	%r91, %r91, 1;
	setp.eq.s32 	%p6, %r91, 0;
	@%p6 bra 	$L__BB5_7;
	bra.uni 	$L__BB5_6;
$L__BB5_7:
	shfl.sync.down.b32	%r61|%p7, %r97, 16, 31, -1;
	add.s32 	%r62, %r61, %r97;
	shfl.sync.down.b32	%r63|%p8, %r62, 8, 31, -1;
	add.s32 	%r64, %r63, %r62;
	shfl.sync.down.b32	%r65|%p9, %r64, 4, 31, -1;
	add.s32 	%r66, %r65, %r64;
	shfl.sync.down.b32	%r67|%p10, %r66, 2, 31, -1;
	add.s32 	%r68, %r67, %r66;
	shfl.sync.down.b32	%r69|%p11, %r68, 1, 31, -1;
	add.s32 	%r27, %r69, %r68;
	and.b32  	%r28, %r2, 31;
	setp.ne.s32 	%p12, %r28, 0;
	@%p12 bra 	$L__BB5_9;
	shr.u32 	%r70, %r2, 3;
	mov.u32 	%r71, _ZZ23magnetization_2D_kernelPKaPiiiE9warp_sums;
	add.s32 	%r72, %r71, %r70;
	st.shared.u32 	[%r72], %r27;
$L__BB5_9:
	bar.sync 	0;
	setp.gt.u32 	%p13, %r2, 31;
	@%p13 bra 	$L__BB5_14;
	shr.u32 	%r74, %r1, 5;
	setp.ge.u32 	%p14, %r28, %r74;
	mov.b32 	%r98, 0;
	@%p14 bra 	$L__BB5_12;
	shl.b32 	%r75, %r28, 2;
	mov.u32 	%r76, _ZZ23magnetization_2D_kernelPKaPiiiE9warp_sums;
	add.s32 	%r77, %r76, %r75;
	ld.shared.u32 	%r98, [%r77];
$L__BB5_12:
	setp.ne.s32 	%p15, %r28, 0;
	shfl.sync.down.b32	%r78|%p16, %r98, 16, 31, -1;
	add.s32 	%r79, %r78, %r98;
	shfl.sync.down.b32	%r80|%p17, %r79, 8, 31, -1;
	add.s32 	%r81, %r80, %r79;
	shfl.sync.down.b32	%r82|%p18, %r81, 4, 31, -1;
	add.s32 	%r83, %r82, %r81;
	shfl.sync.down.b32	%r84|%p19, %r83, 2, 31, -1;
	add.s32 	%r85, %r84, %r83;
	shfl.sync.down.b32	%r86|%p20, %r85, 1, 31, -1;
	add.s32 	%r31, %r86, %r85;
	@%p15 bra 	$L__BB5_14;
	cvta.to.global.u64 	%rd12, %rd2;
	atom.global.add.u32 	%r87, [%rd12], %r31;
$L__BB5_14:
	ret;

}


// ===== COMPILED SASS (sm_100) =====

	.target	sm_100

	.elftype	@"ET_EXEC"


//--------------------- .note.nv.tkinfo           --------------------------
	.section	.note.nv.tkinfo,"",@"SHT_NOTE"
	.sectionflags	@"SHF_NOTE_NV_TKINFO"
	.tkinfo
        /*0018*/ 	.word	0x00000002
        /*0030*/ 	.string	""
        /*0030*/ 	.string	"ptxas"
        /*0030*/ 	.string	"Cuda compilation tools, release 13.0, V13.0.88"
        /*0030*/ 	.string	"Build cuda_13.0.r13.0/compiler.36424714_0"
        /*0030*/ 	.string	"-arch sm_100 -m 64 "



//--------------------- .note.nv.cuinfo           --------------------------
	.section	.note.nv.cuinfo,"",@"SHT_NOTE"
	.sectionflags	@"SHF_NOTE_NV_CUINFO"
        /*0018*/ 	.short	0x0002
        /*001a*/ 	.short	0x0064
        /*001c*/ 	.short	0x0082
	.zero		2


//--------------------- .nv.info                  --------------------------
	.section	.nv.info,"",@"SHT_CUDA_INFO"
	.align	4


	//----- nvinfo : EIATTR_REGCOUNT
	.align		4
        /*0000*/ 	.byte	0x04, 0x2f
        /*0002*/ 	.short	(.L_10 - .L_9)
	.align		4
.L_9:
        /*0004*/ 	.word	index@(_Z15init_rng_statesP17curandStateXORWOWiiy)
        /*0008*/ 	.word	0x0000001f


	//----- nvinfo : EIATTR_FRAME_SIZE
	.align		4
.L_10:
        /*000c*/ 	.byte	0x04, 0x11
        /*000e*/ 	.short	(.L_12 - .L_11)
	.align		4
.L_11:
        /*0010*/ 	.word	index@(_Z15init_rng_statesP17curandStateXORWOWiiy)
        /*0014*/ 	.word	0x00000000


	//----- nvinfo : EIATTR_REGCOUNT
	.align		4
.L_12:
        /*0018*/ 	.byte	0x04, 0x2f
        /*001a*/ 	.short	(.L_14 - .L_13)
	.align		4
.L_13:
        /*001c*/ 	.word	index@(_Z27initialize_lattice_gpu_coldPaiii)
        /*0020*/ 	.word	0x00000008


	//----- nvinfo : EIATTR_FRAME_SIZE
	.align		4
.L_14:
        /*0024*/ 	.byte	0x04, 0x11
        /*0026*/ 	.short	(.L_16 - .L_15)
	.align		4
.L_15:
        /*0028*/ 	.word	index@(_Z27initialize_lattice_gpu_coldPaiii)
        /*002c*/ 	.word	0x00000000


	//----- nvinfo : EIATTR_REGCOUNT
	.align		4
.L_16:
        /*0030*/ 	.byte	0x04, 0x2f
        /*0032*/ 	.short	(.L_18 - .L_17)
	.align		4
.L_17:
        /*0034*/ 	.word	index@(_Z26initialize_lattice_gpu_hotPaP17curandStateXORWOWii)
        /*0038*/ 	.word	0x00000012


	//----- nvinfo : EIATTR_FRAME_SIZE
	.align		4
.L_18:
        /*003c*/ 	.byte	0x04, 0x11
        /*003e*/ 	.short	(.L_20 - .L_19)
	.align		4
.L_19:
        /*0040*/ 	.word	index@(_Z26initialize_lattice_gpu_hotPaP17curandStateXORWOWii)
        /*0044*/ 	.word	0x00000000


	//----- nvinfo : EIATTR_REGCOUNT
	.align		4
.L_20:
        /*0048*/ 	.byte	0x04, 0x2f
        /*004a*/ 	.short	(.L_22 - .L_21)
	.align		4
.L_21:
        /*004c*/ 	.word	index@(_Z16energy_2D_kernelPKaPfiiff)
        /*0050*/ 	.word	0x00000012


	//----- nvinfo : EIATTR_FRAME_SIZE
	.align		4
.L_22:
        /*0054*/ 	.byte	0x04, 0x11
        /*0056*/ 	.short	(.L_24 - .L_23)
	.align		4
.L_23:
        /*0058*/ 	.word	index@(_Z16energy_2D_kernelPKaPfiiff)
        /*005c*/ 	.word	0x00000000


	//----- nvinfo : EIATTR_REGCOUNT
	.align		4
.L_24:
        /*0060*/ 	.byte	0x04, 0x2f
        /*0062*/ 	.short	(.L_26 - .L_25)
	.align		4
.L_25:
        /*0064*/ 	.word	index@(_Z26MH_1color_checkerboard_gpuPaP17curandStateXORWOWiifffi)
        /*0068*/ 	.word	0x00000016


	//----- nvinfo : EIATTR_FRAME_SIZE
	.align		4
.L_26:
        /*006c*/ 	.byte	0x04, 0x11
        /*006e*/ 	.short	(.L_28 - .L_27)
	.align		4
.L_27:
        /*0070*/ 	.word	index@(_Z26MH_1color_checkerboard_gpuPaP17curandStateXORWOWiifffi)
        /*0074*/ 	.word	0x00000000


	//----- nvinfo : EIATTR_REGCOUNT
	.align		4
.L_28:
        /*0078*/ 	.byte	0x04, 0x2f
        /*007a*/ 	.short	(.L_30 - .L_29)
	.align		4
.L_29:
        /*007c*/ 	.word	index@(_Z23magnetization_2D_kernelPKaPiii)
        /*0080*/ 	.word	0x00000013


	//----- nvinfo : EIATTR_FRAME_SIZE
	.align		4
.L_30:
        /*0084*/ 	.byte	0x04, 0x11
        /*0086*/ 	.short	(.L_32 - .L_31)
	.align		4
.L_31:
        /*0088*/ 	.word	index@(_Z23magnetization_2D_kernelPKaPiii)
        /*008c*/ 	.word	0x00000000


	//----- nvinfo : EIATTR_MIN_STACK_SIZE
	.align		4
.L_32:
        /*0090*/ 	.byte	0x04, 0x12
        /*0092*/ 	.short	(.L_34 - .L_33)
	.align		4
.L_33:
        /*0094*/ 	.word	index@(_Z23magnetization_2D_kernelPKaPiii)
        /*0098*/ 	.word	0x00000000


	//----- nvinfo : EIATTR_MIN_STACK_SIZE
	.align		4
.L_34:
        /*009c*/ 	.byte	0x04, 0x12
        /*009e*/ 	.short	(.L_36 - .L_35)
	.align		4
.L_35:
        /*00a0*/ 	.word	index@(_Z26MH_1color_checkerboard_gpuPaP17curandStateXORWOWiifffi)
        /*00a4*/ 	.word	0x00000000


	//----- nvinfo : EIATTR_MIN_STACK_SIZE
	.align		4
.L_36:
        /*00a8*/ 	.byte	0x04, 0x12
        /*00aa*/ 	.short	(.L_38 - .L_37)
	.align		4
.L_37:
        /*00ac*/ 	.word	index@(_Z16energy_2D_kernelPKaPfiiff)
        /*00b0*/ 	.word	0x00000000


	//----- nvinfo : EIATTR_MIN_STACK_SIZE
	.align		4
.L_38:
        /*00b4*/ 	.byte	0x04, 0x12
        /*00b6*/ 	.short	(.L_40 - .L_39)
	.align		4
.L_39:
        /*00b8*/ 	.word	index@(_Z26initialize_lattice_gpu_hotPaP17curandStateXORWOWii)
        /*00bc*/ 	.word	0x00000000


	//----- nvinfo : EIATTR_MIN_STACK_SIZE
	.align		4
.L_40:
        /*00c0*/ 	.byte	0x04, 0x12
        /*00c2*/ 	.short	(.L_42 - .L_41)
	.align		4
.L_41:
        /*00c4*/ 	.word	index@(_Z27initialize_lattice_gpu_coldPaiii)
        /*00c8*/ 	.word	0x00000000


	//----- nvinfo : EIATTR_MIN_STACK_SIZE
	.align		4
.L_42:
        /*00cc*/ 	.byte	0x04, 0x12
        /*00ce*/ 	.short	(.L_44 - .L_43)
	.align		4
.L_43:
        /*00d0*/ 	.word	index@(_Z15init_rng_statesP17curandStateXORWOWiiy)
        /*00d4*/ 	.word	0x00000000
.L_44:


//--------------------- .nv.compat                --------------------------
	.section	.nv.compat,"",@"SHT_CUDA_COMPAT_INFO"
	.align	4
        /*0000*/ 	.byte	0x02, 0x09, 0x00, 0x00, 0x02, 0x02, 0x01, 0x00, 0x02, 0x05, 0x05, 0x00, 0x03, 0x07, 0x01, 0x01
        /*0010*/ 	.byte	0x02, 0x03, 0x00, 0x00, 0x02, 0x06, 0x01, 0x00, 0x04, 0x0b, 0x08, 0x00, 0x01, 0x00, 0x00, 0x00
        /*0020*/ 	.byte	0x00, 0x00, 0x00, 0x00


//--------------------- .nv.info._Z23magnetization_2D_kernelPKaPiii --------------------------
	.section	.nv.info._Z23magnetization_2D_kernelPKaPiii,"",@"SHT_CUDA_INFO"
	.sectionflags	@""
	.align	4


	//----- nvinfo : EIATTR_CUDA_API_VERSION
	.align		4
        /*0000*/ 	.byte	0x04, 0x37
        /*0002*/ 	.short	(.L_46 - .L_45)
.L_45:
        /*0004*/ 	.word	0x00000082


	//----- nvinfo : EIATTR_KPARAM_INFO
	.align		4
.L_46:
        /*0008*/ 	.byte	0x04, 0x17
        /*000a*/ 	.short	(.L_48 - .L_47)
.L_47:
        /*000c*/ 	.word	0x00000000
        /*0010*/ 	.short	0x0003
        /*0012*/ 	.short	0x0014
        /*0014*/ 	.byte	0x00, 0xf0, 0x11, 0x00


	//----- nvinfo : EIATTR_KPARAM_INFO
	.align		4
.L_48:
        /*0018*/ 	.byte	0x04, 0x17
        /*001a*/ 	.short	(.L_50 - .L_49)
.L_49:
        /*001c*/ 	.word	0x00000000
        /*0020*/ 	.short	0x0002
        /*0022*/ 	.short	0x0010
        /*0024*/ 	.byte	0x00, 0xf0, 0x11, 0x00


	//----- nvinfo : EIATTR_KPARAM_INFO
	.align		4
.L_50:
        /*0028*/ 	.byte	0x04, 0x17
        /*002a*/ 	.short	(.L_52 - .L_51)
.L_51:
        /*002c*/ 	.word	0x00000000
        /*0030*/ 	.short	0x0001
        /*0032*/ 	.short	0x0008
        /*0034*/ 	.byte	0x00, 0xf5, 0x21, 0x00


	//----- nvinfo : EIATTR_KPARAM_INFO
	.align		4
.L_52:
        /*0038*/ 	.byte	0x04, 0x17
        /*003a*/ 	.short	(.L_54 - .L_53)
.L_53:
        /*003c*/ 	.word	0x00000000
        /*0040*/ 	.short	0x0000
        /*0042*/ 	.short	0x0000
        /*0044*/ 	.byte	0x00, 0xf5, 0x21, 0x00


	//----- nvinfo : EIATTR_SPARSE_MMA_MASK
	.align		4
.L_54:
        /*0048*/ 	.byte	0x03, 0x50
        /*004a*/ 	.short	0x0000


	//----- nvinfo : EIATTR_MAXREG_COUNT
	.align		4
        /*004c*/ 	.byte	0x03, 0x1b
        /*004e*/ 	.short	0x00ff


	//----- nvinfo : EIATTR_NUM_BARRIERS
	.align		4
        /*0050*/ 	.byte	0x02, 0x4c
        /*0052*/ 	.byte	0x01
	.zero		1


	//----- nvinfo : EIATTR_MERCURY_ISA_VERSION
	.align		4
        /*0054*/ 	.byte	0x03, 0x5f
        /*0056*/ 	.short	0x0101


	//----- nvinfo : EIATTR_INT_WARP_WIDE_INSTR_OFFSETS
	.align		4
        /*0058*/ 	.byte	0x04, 0x31
        /*005a*/ 	.short	(.L_56 - .L_55)


	//   ....[0]....
.L_55:
        /*005c*/ 	.word	0x000007f0


	//   ....[1]....
        /*0060*/ 	.word	0x00000800


	//----- nvinfo : EIATTR_COOP_GROUP_MASK_REGIDS
	.align		4
.L_56:
        /*0064*/ 	.byte	0x04, 0x29
        /*0066*/ 	.short	(.L_58 - .L_57)


	//   ....[0]....
.L_57:
        /*0068*/ 	.word	0xffffffff


	//   ....[1]....
        /*006c*/ 	.word	0xffffffff


	//   ....[2]....
        /*0070*/ 	.word	0xffffffff


	//   ....[3]....
        /*0074*/ 	.word	0xffffffff


	//   ....[4]....
        /*0078*/ 	.word	0xffffffff


	//   ....[5]....
        /*007c*/ 	.word	0xffffffff


	//   ....[6]....
        /*0080*/ 	.word	0xffffffff


	//   ....[7]....
        /*0084*/ 	.word	0xffffffff


	//   ....[8]....
        /*0088*/ 	.word	0xffffffff


	//   ....[9]....
        /*008c*/ 	.word	0xffffffff


	//----- nvinfo : EIATTR_COOP_GROUP_INSTR_OFFSETS
	.align		4
.L_58:
        /*0090*/ 	.byte	0x04, 0x28
        /*0092*/ 	.short	(.L_60 - .L_59)


	//   ....[0]....
.L_59:
        /*0094*/ 	.word	0x00000560


	//   ....[1]....
        /*0098*/ 	.word	0x000005c0


	//   ....[2]....
        /*009c*/ 	.word	0x00000600


	//   ....[3]....
        /*00a0*/ 	.word	0x00000620


	//   ....[4]....
        /*00a4*/ 	.word	0x00000640


	//   ....[5]....
        /*00a8*/ 	.word	0x00000720


	//   ....[6]....
        /*00ac*/ 	.word	0x00000740


	//   ....[7]....
        /*00b0*/ 	.word	0x00000760


	//   ....[8]....
        /*00b4*/ 	.word	0x00000780


	//   ....[9]....
        /*00b8*/ 	.word	0x000007a0


	//----- nvinfo : EIATTR_VRC_CTA_INIT_COUNT
	.align		4
.L_60:
        /*00bc*/ 	.byte	0x02, 0x4a
	.zero		1
	.zero		1


	//----- nvinfo : EIATTR_EXIT_INSTR_OFFSETS
	.align		4
        /*00c0*/ 	.byte	0x04, 0x1c
        /*00c2*/ 	.short	(.L_62 - .L_61)


	//   ....[0]....
.L_61:
        /*00c4*/ 	.word	0x00000680


	//   ....[1]....
        /*00c8*/ 	.word	0x000007b0


	//   ....[2]....
        /*00cc*/ 	.word	0x00000850


	//----- nvinfo : EIATTR_CRS_STACK_SIZE
	.align		4
.L_62:
        /*00d0*/ 	.byte	0x04, 0x1e
        /*00d2*/ 	.short	(.L_64 - .L_63)
.L_63:
        /*00d4*/ 	.word	0x00000000


	//----- nvinfo : EIATTR_CBANK_PARAM_SIZE
	.align		4
.L_64:
        /*00d8*/ 	.byte	0x03, 0x19
        /*00da*/ 	.short	0x0018


	//----- nvinfo : EIATTR_PARAM_CBANK
	.align		4
        /*00dc*/ 	.byte	0x04, 0x0a
        /*00de*/ 	.short	(.L_66 - .L_65)
	.align		4
.L_65:
        /*00e0*/ 	.word	index@(.nv.constant0._Z23magnetization_2D_kernelPKaPiii)
        /*00e4*/ 	.short	0x0380
        /*00e6*/ 	.short	0x0018


	//----- nvinfo : EIATTR_SW_WAR
	.align		4
.L_66:
        /*00e8*/ 	.byte	0x04, 0x36
        /*00ea*/ 	.short	(.L_68 - .L_67)
.L_67:
        /*00ec*/ 	.word	0x00000008
.L_68:


//--------------------- .nv.info._Z26MH_1color_checkerboard_gpuPaP17curandStateXORWOWiifffi --------------------------
	.section	.nv.info._Z26MH_1color_checkerboard_gpuPaP17curandStateXORWOWiifffi,"",@"SHT_CUDA_INFO"
	.sectionflags	@""
	.align	4


	//----- nvinfo : EIATTR_CUDA_API_VERSION
	.align		4
        /*0000*/ 	.byte	0x04, 0x37
        /*0002*/ 	.short	(.L_70 - .L_69)
.L_69:
        /*0004*/ 	.word	0x00000082


	//----- nvinfo : EIATTR_KPARAM_INFO
	.align		4
.L_70:
        /*0008*/ 	.byte	0x04, 0x17
        /*000a*/ 	.short	(.L_72 - .L_71)
.L_71:
        /*000c*/ 	.word	0x00000000
        /*0010*/ 	.short	0x0007
        /*0012*/ 	.short	0x0024
        /*0014*/ 	.byte	0x00, 0xf0, 0x11, 0x00


	//----- nvinfo : EIATTR_KPARAM_INFO
	.align		4
.L_72:
        /*0018*/ 	.byte	0x04, 0x17
        /*001a*/ 	.short	(.L_74 - .L_73)
.L_73:
        /*001c*/ 	.word	0x00000000
        /*0020*/ 	.short	0x0006
        /*0022*/ 	.short	0x0020
        /*0024*/ 	.byte	0x00, 0xf0, 0x11, 0x00


	//----- nvinfo : EIATTR_KPARAM_INFO
	.align		4
.L_74:
        /*0028*/ 	.byte	0x04, 0x17
        /*002a*/ 	.short	(.L_76 - .L_75)
.L_75:
        /*002c*/ 	.word	0x00000000
        /*0030*/ 	.short	0x0005
        /*0032*/ 	.short	0x001c
        /*0034*/ 	.byte	0x00, 0xf0, 0x11, 0x00


	//----- nvinfo : EIATTR_KPARAM_INFO
	.align		4
.L_76:
        /*0038*/ 	.byte	0x04, 0x17
        /*003a*/ 	.short	(.L_78 - .L_77)
.L_77:
        /*003c*/ 	.word	0x00000000
        /*0040*/ 	.short	0x0004
        /*0042*/ 	.short	0x0018
        /*0044*/ 	.byte	0x00, 0xf0, 0x11, 0x00


	//----- nvinfo : EIATTR_KPARAM_INFO
	.align		4
.L_78:
        /*0048*/ 	.byte	0x04, 0x17
        /*004a*/ 	.short	(.L_80 - .L_79)
.L_79:
        /*004c*/ 	.word	0x00000000
        /*0050*/ 	.short	0x0003
        /*0052*/ 	.short	0x0014
        /*0054*/ 	.byte	0x00, 0xf0, 0x11, 0x00


	//----- nvinfo : EIATTR_KPARAM_INFO
	.align		4
.L_80:
        /*0058*/ 	.byte	0x04, 0x17
        /*005a*/ 	.short	(.L_82 - .L_81)
.L_81:
        /*005c*/ 	.word	0x00000000
        /*0060*/ 	.short	0x0002
        /*0062*/ 	.short	0x0010
        /*0064*/ 	.byte	0x00, 0xf0, 0x11, 0x00


	//----- nvinfo : EIATTR_KPARAM_INFO
	.align		4
.L_82:
        /*0068*/ 	.byte	0x04, 0x17
        /*006a*/ 	.short	(.L_84 - .L_83)
.L_83:
        /*006c*/ 	.word	0x00000000
        /*0070*/ 	.short	0x0001
        /*0072*/ 	.short	0x0008
        /*0074*/ 	.byte	0x00, 0xf5, 0x21, 0x00


	//----- nvinfo : EIATTR_KPARAM_INFO
	.align		4
.L_84:
        /*0078*/ 	.byte	0x04, 0x17
        /*007a*/ 	.short	(.L_86 - .L_85)
.L_85:
        /*007c*/ 	.word	0x00000000
        /*0080*/ 	.short	0x0000
        /*0082*/ 	.short	0x0000
        /*0084*/ 	.byte	0x00, 0xf5, 0x21, 0x00


	//----- nvinfo : EIATTR_SPARSE_MMA_MASK
	.align		4
.L_86:
        /*0088*/ 	.byte	0x03, 0x50
        /*008a*/ 	.short	0x0000


	//----- nvinfo : EIATTR_MAXREG_COUNT
	.align		4
        /*008c*/ 	.byte	0x03, 0x1b
        /*008e*/ 	.short	0x00ff


	//----- nvinfo : EIATTR_MERCURY_ISA_VERSION
	.align		4
        /*0090*/ 	.byte	0x03, 0x5f
        /*0092*/ 	.short	0x0101


	//----- nvinfo : EIATTR_VRC_CTA_INIT_COUNT
	.align		4
        /*0094*/ 	.byte	0x02, 0x4a
	.zero		1
	.zero		1


	//----- nvinfo : EIATTR_EXIT_INSTR_OFFSETS
	.align		4
        /*0098*/ 	.byte	0x04, 0x1c
        /*009a*/ 	.short	(.L_88 - .L_87)


	//   ....[0]....
.L_87:
        /*009c*/ 	.word	0x000000c0


	//   ....[1]....
        /*00a0*/ 	.word	0x00000110


	//   ....[2]....
        /*00a4*/ 	.word	0x00000750


	//   ....[3]....
        /*00a8*/ 	.word	0x00000950


	//   ....[4]....
        /*00ac*/ 	.word	0x000009a0


	//----- nvinfo : EIATTR_CBANK_PARAM_SIZE
	.align		4
.L_88:
        /*00b0*/ 	.byte	0x03, 0x19
        /*00b2*/ 	.short	0x0028


	//----- nvinfo : EIATTR_PARAM_CBANK
	.align		4
        /*00b4*/ 	.byte	0x04, 0x0a
        /*00b6*/ 	.short	(.L_90 - .L_89)
	.align		4
.L_89:
        /*00b8*/ 	.word	index@(.nv.constant0._Z26MH_1color_checkerboard_gpuPaP17curandStateXORWOWiifffi)
        /*00bc*/ 	.short	0x0380
        /*00be*/ 	.short	0x0028


	//----- nvinfo : EIATTR_SW_WAR
	.align		4
.L_90:
        /*00c0*/ 	.byte	0x04, 0x36
        /*00c2*/ 	.short	(.L_92 - .L_91)
.L_91:
        /*00c4*/ 	.word	0x00000008
.L_92:


//--------------------- .nv.info._Z16energy_2D_kernelPKaPfiiff --------------------------
	.section	.nv.info._Z16energy_2D_kernelPKaPfiiff,"",@"SHT_CUDA_INFO"
	.sectionflags	@""
	.align	4


	//----- nvinfo : EIATTR_CUDA_API_VERSION
	.align		4
        /*0000*/ 	.byte	0x04, 0x37
        /*0002*/ 	.short	(.L_94 - .L_93)
.L_93:
        /*0004*/ 	.word	0x00000082


	//----- nvinfo : EIATTR_KPARAM_INFO
	.align		4
.L_94:
        /*0008*/ 	.byte	0x04, 0x17
        /*000a*/ 	.short	(.L_96 - .L_95)
.L_95:
        /*000c*/ 	.word	0x00000000
        /*0010*/ 	.short	0x0005
        /*0012*/ 	.short	0x001c
        /*0014*/ 	.byte	0x00, 0xf0, 0x11, 0x00


	//----- nvinfo : EIATTR_KPARAM_INFO
	.align		4
.L_96:
        /*0018*/ 	.byte	0x04, 0x17
        /*001a*/ 	.short	(.L_98 - .L_97)
.L_97:
        /*001c*/ 	.word	0x00000000
        /*0020*/ 	.short	0x0004
        /*0022*/ 	.short	0x0018
        /*0024*/ 	.byte	0x00, 0xf0, 0x11, 0x00


	//----- nvinfo : EIATTR_KPARAM_INFO
	.align		4
.L_98:
        /*0028*/ 	.byte	0x04, 0x17
        /*002a*/ 	.short	(.L_100 - .L_99)
.L_99:
        /*002c*/ 	.word	0x00000000
        /*0030*/ 	.short	0x0003
        /*0032*/ 	.short	0x0014
        /*0034*/ 	.byte	0x00, 0xf0, 0x11, 0x00


	//----- nvinfo : EIATTR_KPARAM_INFO
	.align		4
.L_100:
        /*0038*/ 	.byte	0x04, 0x17
        /*003a*/ 	.short	(.L_102 - .L_101)
.L_101:
        /*003c*/ 	.word	0x00000000
        /*0040*/ 	.short	0x0002
        /*0042*/ 	.short	0x0010
        /*0044*/ 	.byte	0x00, 0xf0, 0x11, 0x00


	//----- nvinfo : EIATTR_KPARAM_INFO
	.align		4
.L_102:
        /*0048*/ 	.byte	0x04, 0x17
        /*004a*/ 	.short	(.L_104 - .L_103)
.L_103:
        /*004c*/ 	.word	0x00000000
        /*0050*/ 	.short	0x0001
        /*0052*/ 	.short	0x0008
        /*0054*/ 	.byte	0x00, 0xf5, 0x21, 0x00


	//----- nvinfo : EIATTR_KPARAM_INFO
	.align		4
.L_104:
        /*0058*/ 	.byte	0x04, 0x17
        /*005a*/ 	.short	(.L_106 - .L_105)
.L_105:
        /*005c*/ 	.word	0x00000000
        /*0060*/ 	.short	0x0000
        /*0062*/ 	.short	0x0000
        /*0064*/ 	.byte	0x00, 0xf5, 0x21, 0x00


	//----- nvinfo : EIATTR_SPARSE_MMA_MASK
	.align		4
.L_106:
        /*0068*/ 	.byte	0x03, 0x50
        /*006a*/ 	.short	0x0000


	//----- nvinfo : EIATTR_MAXREG_COUNT
	.align		4
        /*006c*/ 	.byte	0x03, 0x1b
        /*006e*/ 	.short	0x00ff


	//----- nvinfo : EIATTR_MERCURY_ISA_VERSION
	.align		4
        /*0070*/ 	.byte	0x03, 0x5f
        /*0072*/ 	.short	0x0101


	//----- nvinfo : EIATTR_VRC_CTA_INIT_COUNT
	.align		4
        /*0074*/ 	.byte	0x02, 0x4a
	.zero		1
	.zero		1


	//----- nvinfo : EIATTR_EXIT_INSTR_OFFSETS
	.align		4
        /*0078*/ 	.byte	0x04, 0x1c
        /*007a*/ 	.short	(.L_108 - .L_107)


	//   ....[0]....
.L_107:
        /*007c*/ 	.word	0x000000c0


	//   ....[1]....
        /*0080*/ 	.word	0x000004f0


	//----- nvinfo : EIATTR_CBANK_PARAM_SIZE
	.align		4
.L_108:
        /*0084*/ 	.byte	0x03, 0x19
        /*0086*/ 	.short	0x0020


	//----- nvinfo : EIATTR_PARAM_CBANK
	.align		4
        /*0088*/ 	.byte	0x04, 0x0a
        /*008a*/ 	.short	(.L_110 - .L_109)
	.align		4
.L_109:
        /*008c*/ 	.word	index@(.nv.constant0._Z16energy_2D_kernelPKaPfiiff)
        /*0090*/ 	.short	0x0380
        /*0092*/ 	.short	0x0020


	//----- nvinfo : EIATTR_SW_WAR
	.align		4
.L_110:
        /*0094*/ 	.byte	0x04, 0x36
        /*0096*/ 	.short	(.L_112 - .L_111)
.L_111:
        /*0098*/ 	.word	0x00000008
.L_112:


//--------------------- .nv.info._Z26initialize_lattice_gpu_hotPaP17curandStateXORWOWii --------------------------
	.section	.nv.info._Z26initialize_lattice_gpu_hotPaP17curandStateXORWOWii,"",@"SHT_CUDA_INFO"
	.sectionflags	@""
	.align	4


	//----- nvinfo : EIATTR_CUDA_API_VERSION
	.align		4
        /*0000*/ 	.byte	0x04, 0x37
        /*0002*/ 	.short	(.L_114 - .L_113)
.L_113:
        /*0004*/ 	.word	0x00000082


	//----- nvinfo : EIATTR_KPARAM_INFO
	.align		4
.L_114:
        /*0008*/ 	.byte	0x04, 0x17
        /*000a*/ 	.short	(.L_116 - .L_115)
.L_115:
        /*000c*/ 	.word	0x00000000
        /*0010*/ 	.short	0x0003
        /*0012*/ 	.short	0x0014
        /*0014*/ 	.byte	0x00, 0xf0, 0x11, 0x00


	//----- nvinfo : EIATTR_KPARAM_INFO
	.align		4
.L_116:
        /*0018*/ 	.byte	0x04, 0x17
        /*001a*/ 	.short	(.L_118 - .L_117)
.L_117:
        /*001c*/ 	.word	0x00000000
        /*0020*/ 	.short	0x0002
        /*0022*/ 	.short	0x0010
        /*0024*/ 	.byte	0x00, 0xf0, 0x11, 0x00


	//----- nvinfo : EIATTR_KPARAM_INFO
	.align		4
.L_118:
        /*0028*/ 	.byte	0x04, 0x17
        /*002a*/ 	.short	(.L_120 - .L_119)
.L_119:
        /*002c*/ 	.word	0x00000000
        /*0030*/ 	.short	0x0001
        /*0032*/ 	.short	0x0008
        /*0034*/ 	.byte	0x00, 0xf5, 0x21, 0x00


	//----- nvinfo : EIATTR_KPARAM_INFO
	.align		4
.L_120:
        /*0038*/ 	.byte	0x04, 0x17
        /*003a*/ 	.short	(.L_122 - .L_121)
.L_121:
        /*003c*/ 	.word	0x00000000
        /*0040*/ 	.short	0x0000
        /*0042*/ 	.short	0x0000
        /*0044*/ 	.byte	0x00, 0xf5, 0x21, 0x00


	//----- nvinfo : EIATTR_SPARSE_MMA_MASK
	.align		4
.L_122:
        /*0048*/ 	.byte	0x03, 0x50
        /*004a*/ 	.short	0x0000


	//----- nvinfo : EIATTR_MAXREG_COUNT
	.align		4
        /*004c*/ 	.byte	0x03, 0x1b
        /*004e*/ 	.short	0x00ff


	//----- nvinfo : EIATTR_MERCURY_ISA_VERSION
	.align		4
        /*0050*/ 	.byte	0x03, 0x5f
        /*0052*/ 	.short	0x0101


	//----- nvinfo : EIATTR_VRC_CTA_INIT_COUNT
	.align		4
        /*0054*/ 	.byte	0x02, 0x4a
	.zero		1
	.zero		1


	//----- nvinfo : EIATTR_EXIT_INSTR_OFFSETS
	.align		4
        /*0058*/ 	.byte	0x04, 0x1c
        /*005a*/ 	.short	(.L_124 - .L_123)


	//   ....[0]....
.L_123:
        /*005c*/ 	.word	0x000000c0


	//   ....[1]....
        /*0060*/ 	.word	0x000002d0


	//----- nvinfo : EIATTR_CBANK_PARAM_SIZE
	.align		4
.L_124:
        /*0064*/ 	.byte	0x03, 0x19
        /*0066*/ 	.short	0x0018


	//----- nvinfo : EIATTR_PARAM_CBANK
	.align		4
        /*0068*/ 	.byte	0x04, 0x0a
        /*006a*/ 	.short	(.L_126 - .L_125)
	.align		4
.L_125:
        /*006c*/ 	.word	index@(.nv.constant0._Z26initialize_lattice_gpu_hotPaP17curandStateXORWOWii)
        /*0070*/ 	.short	0x0380
        /*0072*/ 	.short	0x0018


	//----- nvinfo : EIATTR_SW_WAR
	.align		4
.L_126:
        /*0074*/ 	.byte	0x04, 0x36
        /*0076*/ 	.short	(.L_128 - .L_127)
.L_127:
        /*0078*/ 	.word	0x00000008
.L_128:


//--------------------- .nv.info._Z27initialize_lattice_gpu_coldPaiii --------------------------
	.section	.nv.info._Z27initialize_lattice_gpu_coldPaiii,"",@"SHT_CUDA_INFO"
	.sectionflags	@""
	.align	4


	//----- nvinfo : EIATTR_CUDA_API_VERSION
	.align		4
        /*0000*/ 	.byte	0x04, 0x37
        /*0002*/ 	.short	(.L_130 - .L_129)
.L_129:
        /*0004*/ 	.word	0x00000082


	//----- nvinfo : EIATTR_KPARAM_INFO
	.align		4
.L_130:
        /*0008*/ 	.byte	0x04, 0x17
        /*000a*/ 	.short	(.L_132 - .L_131)
.L_131:
        /*000c*/ 	.word	0x00000000
        /*0010*/ 	.short	0x0003
        /*0012*/ 	.short	0x0010
        /*0014*/ 	.byte	0x00, 0xf0, 0x11, 0x00


	//----- nvinfo : EIATTR_KPARAM_INFO
	.align		4
.L_132:
        /*0018*/ 	.byte	0x04, 0x17
        /*001a*/ 	.short	(.L_134 - .L_133)
.L_133:
        /*001c*/ 	.word	0x00000000
        /*0020*/ 	.short	0x0002
        /*0022*/ 	.short	0x000c
        /*0024*/ 	.byte	0x00, 0xf0, 0x11, 0x00


	//----- nvinfo : EIATTR_KPARAM_INFO
	.align		4
.L_134:
        /*0028*/ 	.byte	0x04, 0x17
        /*002a*/ 	.short	(.L_136 - .L_135)
.L_135:
        /*002c*/ 	.word	0x00000000
        /*0030*/ 	.short	0x0001
        /*0032*/ 	.short	0x0008
        /*0034*/ 	.byte	0x00, 0xf0, 0x11, 0x00


	//----- nvinfo : EIATTR_KPARAM_INFO
	.align		4
.L_136:
        /*0038*/ 	.byte	0x04, 0x17
        /*003a*/ 	.short	(.L_138 - .L_137)
.L_137:
        /*003c*/ 	.word	0x00000000
        /*0040*/ 	.short	0x0000
        /*0042*/ 	.short	0x0000
        /*0044*/ 	.byte	0x00, 0xf5, 0x21, 0x00


	//----- nvinfo : EIATTR_SPARSE_MMA_MASK
	.align		4
.L_138:
        /*0048*/ 	.byte	0x03, 0x50
        /*004a*/ 	.short	0x0000


	//----- nvinfo : EIATTR_MAXREG_COUNT
	.align		4
        /*004c*/ 	.byte	0x03, 0x1b
        /*004e*/ 	.short	0x00ff


	//----- nvinfo : EIATTR_MERCURY_ISA_VERSION
	.align		4
        /*0050*/ 	.byte	0x03, 0x5f
        /*0052*/ 	.short	0x0101


	//----- nvinfo : EIATTR_VRC_CTA_INIT_COUNT
	.align		4
        /*0054*/ 	.byte	0x02, 0x4a
	.zero		1
	.zero		1


	//----- nvinfo : EIATTR_EXIT_INSTR_OFFSETS
	.align		4
        /*0058*/ 	.byte	0x04, 0x1c
        /*005a*/ 	.short	(.L_140 - .L_139)


	//   ....[0]....
.L_139:
        /*005c*/ 	.word	0x000000c0


	//   ....[1]....
        /*0060*/ 	.word	0x00000140


	//----- nvinfo : EIATTR_CBANK_PARAM_SIZE
	.align		4
.L_140:
        /*0064*/ 	.byte	0x03, 0x19
        /*0066*/ 	.short	0x0014


	//----- nvinfo : EIATTR_PARAM_CBANK
	.align		4
        /*0068*/ 	.byte	0x04, 0x0a
        /*006a*/ 	.short	(.L_142 - .L_141)
	.align		4
.L_141:
        /*006c*/ 	.word	index@(.nv.constant0._Z27initialize_lattice_gpu_coldPaiii)
        /*0070*/ 	.short	0x0380
        /*0072*/ 	.short	0x0014


	//----- nvinfo : EIATTR_SW_WAR
	.align		4
.L_142:
        /*0074*/ 	.byte	0x04, 0x36
        /*0076*/ 	.short	(.L_144 - .L_143)
.L_143:
        /*0078*/ 	.word	0x00000008
.L_144:


//--------------------- .nv.info._Z15init_rng_statesP17curandStateXORWOWiiy --------------------------
	.section	.nv.info._Z15init_rng_statesP17curandStateXORWOWiiy,"",@"SHT_CUDA_INFO"
	.sectionflags	@""
	.align	4


	//----- nvinfo : EIATTR_CUDA_API_VERSION
	.align		4
        /*0000*/ 	.byte	0x04, 0x37
        /*0002*/ 	.short	(.L_146 - .L_145)
.L_145:
        /*0004*/ 	.word	0x00000082


	//----- nvinfo : EIATTR_KPARAM_INFO
	.align		4
.L_146:
        /*0008*/ 	.byte	0x04, 0x17
        /*000a*/ 	.short	(.L_148 - .L_147)
.L_147:
        /*000c*/ 	.word	0x00000000
        /*0010*/ 	.short	0x0003
        /*0012*/ 	.short	0x0010
        /*0014*/ 	.byte	0x00, 0xf0, 0x21, 0x00


	//----- nvinfo : EIATTR_KPARAM_INFO
	.align		4
.L_148:
        /*0018*/ 	.byte	0x04, 0x17
        /*001a*/ 	.short	(.L_150 - .L_149)
.L_149:
        /*001c*/ 	.word	0x00000000
        /*0020*/ 	.short	0x0002
        /*0022*/ 	.short	0x000c
        /*0024*/ 	.byte	0x00, 0xf0, 0x11, 0x00


	//----- nvinfo : EIATTR_KPARAM_INFO
	.align		4
.L_150:
        /*0028*/ 	.byte	0x04, 0x17
        /*002a*/ 	.short	(.L_152 - .L_151)
.L_151:
        /*002c*/ 	.word	0x00000000
        /*0030*/ 	.short	0x0001
        /*0032*/ 	.short	0x0008
        /*0034*/ 	.byte	0x00, 0xf0, 0x11, 0x00


	//----- nvinfo : EIATTR_KPARAM_INFO
	.align		4
.L_152:
        /*0038*/ 	.byte	0x04, 0x17
        /*003a*/ 	.short	(.L_154 - .L_153)
.L_153:
        /*003c*/ 	.word	0x00000000
        /*0040*/ 	.short	0x0000
        /*0042*/ 	.short	0x0000
        /*0044*/ 	.byte	0x00, 0xf5, 0x21, 0x00


	//----- nvinfo : EIATTR_SPARSE_MMA_MASK
	.align		4
.L_154:
        /*0048*/ 	.byte	0x03, 0x50
        /*004a*/ 	.short	0x0000


	//----- nvinfo : EIATTR_MAXREG_COUNT
	.align		4
        /*004c*/ 	.byte	0x03, 0x1b
        /*004e*/ 	.short	0x00ff


	//----- nvinfo : EIATTR_MERCURY_ISA_VERSION
	.align		4
        /*0050*/ 	.byte	0x03, 0x5f
        /*0052*/ 	.short	0x0101


	//----- nvinfo : EIATTR_VRC_CTA_INIT_COUNT
	.align		4
        /*0054*/ 	.byte	0x02, 0x4a
	.zero		1
	.zero		1


	//----- nvinfo : EIATTR_EXIT_INSTR_OFFSETS
	.align		4
        /*0058*/ 	.byte	0x04, 0x1c
        /*005a*/ 	.short	(.L_156 - .L_155)


	//   ....[0]....
.L_155:
        /*005c*/ 	.word	0x000000c0


	//   ....[1]....
        /*0060*/ 	.word	0x00000f60


	//----- nvinfo : EIATTR_CRS_STACK_SIZE
	.align		4
.L_156:
        /*0064*/ 	.byte	0x04, 0x1e
        /*0066*/ 	.short	(.L_158 - .L_157)
.L_157:
        /*0068*/ 	.word	0x00000000


	//----- nvinfo : EIATTR_CBANK_PARAM_SIZE
	.align		4
.L_158:
        /*006c*/ 	.byte	0x03, 0x19
        /*006e*/ 	.short	0x0018


	//----- nvinfo : EIATTR_PARAM_CBANK
	.align		4
        /*0070*/ 	.byte	0x04, 0x0a
        /*0072*/ 	.short	(.L_160 - .L_159)
	.align		4
.L_159:
        /*0074*/ 	.word	index@(.nv.constant0._Z15init_rng_statesP17curandStateXORWOWiiy)
        /*0078*/ 	.short	0x0380
        /*007a*/ 	.short	0x0018


	//----- nvinfo : EIATTR_SW_WAR
	.align		4
.L_160:
        /*007c*/ 	.byte	0x04, 0x36
        /*007e*/ 	.short	(.L_162 - .L_161)
.L_161:
        /*0080*/ 	.word	0x00000008
.L_162:


//--------------------- .nv.callgraph             --------------------------
	.section	.nv.callgraph,"",@"SHT_CUDA_CALLGRAPH"
	.align	4
	.sectionentsize	8
	.align		4
        /*0000*/ 	.word	0x00000000
	.align		4
        /*0004*/ 	.word	0xffffffff
	.align		4
        /*0008*/ 	.word	0x00000000
	.align		4
        /*000c*/ 	.word	0xfffffffe
	.align		4
        /*0010*/ 	.word	0x00000000
	.align		4
        /*0014*/ 	.word	0xfffffffd
	.align		4
        /*0018*/ 	.word	0x00000000
	.align		4
        /*001c*/ 	.word	0xfffffffc


//--------------------- .nv.constant4             --------------------------
	.section	.nv.constant4,"a",@progbits
	.align	8
	.align		8
.nv.constant4:
        /*0000*/ 	.dword	precalc_xorwow_matrix
	.align		8
        /*0008*/ 	.dword	precalc_xorwow_offset_matrix
	.align		8
        /*0010*/ 	.dword	mrg32k3aM1
	.align		8
        /*0018*/ 	.dword	mrg32k3aM2
	.align		8
        /*0020*/ 	.dword	mrg32k3aM1SubSeq
	.align		8
        /*0028*/ 	.dword	mrg32k3aM2SubSeq
	.align		8
        /*0030*/ 	.dword	mrg32k3aM1Seq
	.align		8
        /*0038*/ 	.dword	mrg32k3aM2Seq


//--------------------- .nv.constant3             --------------------------
	.section	.nv.constant3,"a",@progbits
	.align	8
.nv.constant3:
	.type		__cr_lgamma_table,@object
	.size		__cr_lgamma_table,(.L_8 - __cr_lgamma_table)
__cr_lgamma_table:
        /*0000*/ 	.byte	0x00, 0x00, 0x00, 0x00, 0x00, 0x00, 0x00, 0x00, 0x00, 0x00, 0x00, 0x00, 0x00, 0x00, 0x00, 0x00
        /*0010*/ 	.byte	0xef, 0x39, 0xfa, 0xfe, 0x42, 0x2e, 0xe6, 0x3f, 0x02, 0x20, 0x2a, 0xfa, 0x0b, 0xab, 0xfc, 0x3f
        /*0020*/ 	.byte	0xf9, 0x2c, 0x92, 0x7c, 0xa7, 0x6c, 0x09, 0x40, 0xc9, 0x79, 0x44, 0x3c, 0x64, 0x26, 0x13, 0x40
        /*0030*/ 	.byte	0xca, 0x01, 0xcf, 0x3a, 0x27, 0x51, 0x1a, 0x40, 0x30, 0xcc, 0x2d, 0xf3, 0xe1, 0x0c, 0x21, 0x40
        /*0040*/ 	.byte	0x0d, 0xb7, 0xfc, 0x82, 0x8e, 0x35, 0x25, 0x40
.L_8:


//--------------------- .text._Z23magnetization_2D_kernelPKaPiii --------------------------
	.section	.text._Z23magnetization_2D_kernelPKaPiii,"ax",@progbits
	.align	128
        .global         _Z23magnetization_2D_kernelPKaPiii
        .type           _Z23magnetization_2D_kernelPKaPiii,@function
        .size           _Z23magnetization_2D_kernelPKaPiii,(.L_x_20 - _Z23magnetization_2D_kernelPKaPiii)
        .other          _Z23magnetization_2D_kernelPKaPiii,@"STO_CUDA_ENTRY STV_DEFAULT"
_Z23magnetization_2D_kernelPKaPiii:
.text._Z23magnetization_2D_kernelPKaPiii:
[----:B------:R-:W-:Y:S01]  /*0000*/  LDC R1, c[0x0][0x37c] ;  /* 0x0000df00ff017b82 */ /* 0x000fe20000000800 */
[----:B------:R-:W0:Y:S07]  /*0010*/  S2R R5, SR_TID.Y ;  /* 0x0000000000057919 */ /* 0x000e2e0000002200 */
[----:B------:R-:W0:Y:S01]  /*0020*/  S2UR UR4, SR_CTAID.Y ;  /* 0x00000000000479c3 */ /* 0x000e220000002600 */
[----:B------:R-:W1:Y:S01]  /*0030*/  LDCU.64 UR8, c[0x0][0x390] ;  /* 0x00007200ff0877ac */ /* 0x000e620008000a00 */
[----:B------:R-:W-:Y:S01]  /*0040*/  BSSY.RECONVERGENT B0, `(.L_x_0) ;  /* 0x0000051000007945 */ /* 0x000fe20003800200 */
[----:B------:R-:W2:Y:S01]  /*0050*/  S2R R0, SR_TID.X ;  /* 0x0000000000007919 */ /* 0x000ea20000002100 */
[----:B------:R-:W-:Y:S01]  /*0060*/  IMAD.MOV.U32 R4, RZ, RZ, RZ ;  /* 0x000000ffff047224 */ /* 0x000fe200078e00ff */
[----:B------:R-:W3:Y:S03]  /*0070*/  LDCU.64 UR6, c[0x0][0x358] ;  /* 0x00006b00ff0677ac */ /* 0x000ee60008000a00 */
[----:B------:R-:W0:Y:S01]  /*0080*/  LDC R2, c[0x0][0x364] ;  /* 0x0000d900ff027b82 */ /* 0x000e220000000800 */
[----:B------:R-:W4:Y:S01]  /*0090*/  LDCU.64 UR10, c[0x0][0x380] ;  /* 0x00007000ff0a77ac */ /* 0x000f220008000a00 */
[----:B------:R-:W0:Y:S06]  /*00a0*/  LDCU.64 UR12, c[0x0][0x380] ;  /* 0x00007000ff0c77ac */ /* 0x000e2c0008000a00 */
[----:B------:R-:W2:Y:S08]  /*00b0*/  S2UR UR5, SR_CTAID.X ;  /* 0x00000000000579c3 */ /* 0x000eb00000002500 */
[----:B------:R-:W2:Y:S01]  /*00c0*/  LDC R3, c[0x0][0x360] ;  /* 0x0000d800ff037b82 */ /* 0x000ea20000000800 */
[----:B0-----:R-:W-:Y:S01]  /*00d0*/  IMAD R2, R2, UR4, R5 ;  /* 0x0000000402027c24 */ /* 0x001fe2000f8e0205 */
[----:B-1----:R-:W-:Y:S01]  /*00e0*/  UIMAD UR4, UR8, UR9, URZ ;  /* 0x00000009080472a4 */ /* 0x002fe2000f8e02ff */
[----:B--2---:R-:W-:Y:S01]  /*00f0*/  IMAD R5, R3, UR5, R0 ;  /* 0x0000000503057c24 */ /* 0x004fe2000f8e0200 */
[----:B------:R-:W0:Y:S03]  /*0100*/  LDCU UR5, c[0x0][0x370] ;  /* 0x00006e00ff0577ac */ /* 0x000e260008000800 */
[----:B------:R-:W-:-:S05]  /*0110*/  IMAD R5, R2, UR8, R5 ;  /* 0x0000000802057c24 */ /* 0x000fca000f8e0205 */
[----:B------:R-:W-:-:S13]  /*0120*/  ISETP.GE.AND P0, PT, R5, UR4, PT ;  /* 0x0000000405007c0c */ /* 0x000fda000bf06270 */
[----:B0--34-:R-:W-:Y:S05]  /*0130*/  @P0 BRA `(.L_x_1) ;  /* 0x0000000400040947 */ /* 0x019fea0003800000 */
[----:B------:R-:W-:Y:S01]  /*0140*/  IMAD R2, R3, UR5, RZ ;  /* 0x0000000503027c24 */ /* 0x000fe2000f8e02ff */
[----:B------:R-:W-:Y:S03]  /*0150*/  BSSY.RECONVERGENT B1, `(.L_x_2) ;  /* 0x0000035000017945 */ /* 0x000fe60003800200 */
[----:B------:R-:W0:Y:S01]  /*0160*/  I2F.U32.RP R10, R2 ;  /* 0x00000002000a7306 */ /* 0x000e220000209000 */
[C---:B------:R-:W-:Y:S01]  /*0170*/  IMAD.IADD R4, R2.reuse, 0x1, R5 ;  /* 0x0000000102047824 */ /* 0x040fe200078e0205 */
[----:B------:R-:W-:Y:S01]  /*0180*/  ISETP.NE.U32.AND P2, PT, R2, RZ, PT ;  /* 0x000000ff0200720c */ /* 0x000fe20003f45070 */
[----:B------:R-:W-:-:S03]  /*0190*/  IMAD.MOV R11, RZ, RZ, -R2 ;  /* 0x000000ffff0b7224 */ /* 0x000fc600078e0a02 */
[C---:B------:R-:W-:Y:S02]  /*01a0*/  ISETP.GE.AND P0, PT, R4.reuse, UR4, PT ;  /* 0x0000000404007c0c */ /* 0x040fe4000bf06270 */
[----:B------:R-:W-:Y:S02]  /*01b0*/  VIMNMX R9, PT, PT, R4, UR4, !PT ;  /* 0x0000000404097c48 */ /* 0x000fe4000ffe0100 */
[----:B------:R-:W-:-:S04]  /*01c0*/  SEL R8, RZ, 0x1, P0 ;  /* 0x00000001ff087807 */ /* 0x000fc80000000000 */
[----:B------:R-:W-:Y:S01]  /*01d0*/  IADD3 R9, PT, PT, R9, -R4, -R8 ;  /* 0x8000000409097210 */ /* 0x000fe20007ffe808 */
[----:B0-----:R-:W0:Y:S02]  /*01e0*/  MUFU.RCP R10, R10 ;  /* 0x0000000a000a7308 */ /* 0x001e240000001000 */
[----:B0-----:R-:W-:-:S06]  /*01f0*/  VIADD R6, R10, 0xffffffe ;  /* 0x0ffffffe0a067836 */ /* 0x001fcc0000000000 */
[----:B------:R0:W1:Y:S02]  /*0200*/  F2I.FTZ.U32.TRUNC.NTZ R7, R6 ;  /* 0x0000000600077305 */ /* 0x000064000021f000 */
[----:B0-----:R-:W-:Y:S02]  /*0210*/  IMAD.MOV.U32 R6, RZ, RZ, RZ ;  /* 0x000000ffff067224 */ /* 0x001fe400078e00ff */
[----:B-1----:R-:W-:-:S04]  /*0220*/  IMAD R11, R11, R7, RZ ;  /* 0x000000070b0b7224 */ /* 0x002fc800078e02ff */
[----:B------:R-:W-:-:S06]  /*0230*/  IMAD.HI.U32 R10, R7, R11, R6 ;  /* 0x0000000b070a7227 */ /* 0x000fcc00078e0006 */
[----:B------:R-:W-:-:S04]  /*0240*/  IMAD.HI.U32 R7, R10, R9, RZ ;  /* 0x000000090a077227 */ /* 0x000fc800078e00ff */
[----:B------:R-:W-:-:S04]  /*0250*/  IMAD.MOV R4, RZ, RZ, -R7 ;  /* 0x000000ffff047224 */ /* 0x000fc800078e0a07 */
[----:B------:R-:W-:Y:S02]  /*0260*/  IMAD R9, R2, R4, R9 ;  /* 0x0000000402097224 */ /* 0x000fe400078e0209 */
[----:B------:R-:W-:-:S03]  /*0270*/  IMAD.MOV.U32 R4, RZ, RZ, RZ ;  /* 0x000000ffff047224 */ /* 0x000fc600078e00ff */
[----:B------:R-:W-:-:S13]  /*0280*/  ISETP.GE.U32.AND P0, PT, R9, R2, PT ;  /* 0x000000020900720c */ /* 0x000fda0003f06070 */
[----:B------:R-:W-:Y:S01]  /*0290*/  @P0 IMAD.IADD R9, R9, 0x1, -R2 ;  /* 0x0000000109090824 */ /* 0x000fe200078e0a02 */
[----:B------:R-:W-:-:S04]  /*02a0*/  @P0 IADD3 R7, PT, PT, R7, 0x1, RZ ;  /* 0x0000000107070810 */ /* 0x000fc80007ffe0ff */
[----:B------:R-:W-:-:S13]  /*02b0*/  ISETP.GE.U32.AND P1, PT, R9, R2, PT ;  /* 0x000000020900720c */ /* 0x000fda0003f26070 */
[----:B------:R-:W-:Y:S01]  /*02c0*/  @P1 VIADD R7, R7, 0x1 ;  /* 0x0000000107071836 */ /* 0x000fe20000000000 */
[----:B------:R-:W-:-:S05]  /*02d0*/  @!P2 LOP3.LUT R7, RZ, R2, RZ, 0x33, !PT ;  /* 0x00000002ff07a212 */ /* 0x000fca00078e33ff */
[----:B------:R-:W-:-:S04]  /*02e0*/  IMAD.IADD R7, R8, 0x1, R7 ;  /* 0x0000000108077824 */ /* 0x000fc800078e0207 */
[C---:B------:R-:W-:Y:S01]  /*02f0*/  VIADD R6, R7.reuse, 0x1 ;  /* 0x0000000107067836 */ /* 0x040fe20000000000 */
[----:B------:R-:W-:-:S04]  /*0300*/  ISETP.GE.U32.AND P1, PT, R7, 0x3, PT ;  /* 0x000000030700780c */ /* 0x000fc80003f26070 */
[----:B------:R-:W-:-:S04]  /*0310*/  LOP3.LUT R16, R6, 0x3, RZ, 0xc0, !PT ;  /* 0x0000000306107812 */ /* 0x000fc800078ec0ff */
[----:B------:R-:W-:-:S05]  /*0320*/  ISETP.NE.AND P0, PT, R16, RZ, PT ;  /* 0x000000ff1000720c */ /* 0x000fca0003f05270 */
[----:B------:R-:W-:Y:S08]  /*0330*/  @!P1 BRA `(.L_x_3) ;  /* 0x0000000000589947 */ /* 0x000ff00003800000 */
[----:B------:R-:W-:Y:S01]  /*0340*/  LOP3.LUT R6, R6, 0xfffffffc, RZ, 0xc0, !PT ;  /* 0xfffffffc06067812 */ /* 0x000fe200078ec0ff */
[----:B------:R-:W-:Y:S01]  /*0350*/  IMAD.MOV.U32 R4, RZ, RZ, RZ ;  /* 0x000000ffff047224 */ /* 0x000fe200078e00ff */
[----:B------:R-:W-:Y:S02]  /*0360*/  SHF.R.S32.HI R15, RZ, 0x1f, R2 ;  /* 0x0000001fff0f7819 */ /* 0x000fe40000011402 */
[----:B------:R-:W-:-:S07]  /*0370*/  IADD3 R14, PT, PT, -R6, RZ, RZ ;  /* 0x000000ff060e7210 */ /* 0x000fce0007ffe1ff */
.L_x_4:
[----:B------:R-:W-:-:S04]  /*0380*/  IADD3 R8, P1, PT, R5, UR10, RZ ;  /* 0x0000000a05087c10 */ /* 0x000fc8000ff3e0ff */
[----:B------:R-:W-:Y:S02]  /*0390*/  LEA.HI.X.SX32 R9, R5, UR11, 0x1, P1 ;  /* 0x0000000b05097c11 */ /* 0x000fe400088f0eff */
[----:B------:R-:W-:-:S05]  /*03a0*/  IADD3 R10, P1, PT, R2, R8, RZ ;  /* 0x00000008020a7210 */ /* 0x000fca0007f3e0ff */
[C---:B------:R-:W-:Y:S01]  /*03b0*/  IMAD.X R11, R15.reuse, 0x1, R9, P1 ;  /* 0x000000010f0b7824 */ /* 0x040fe200008e0609 */
[C---:B------:R-:W-:Y:S01]  /*03c0*/  IADD3 R12, P1, PT, R2.reuse, R10, RZ ;  /* 0x0000000a020c7210 */ /* 0x040fe20007f3e0ff */
[----:B------:R-:W2:Y:S04]  /*03d0*/  LDG.E.S8 R9, desc[UR6][R8.64] ;  /* 0x0000000608097981 */ /* 0x000ea8000c1e1300 */
[C---:B------:R-:W-:Y:S01]  /*03e0*/  IMAD.X R13, R15.reuse, 0x1, R11, P1 ;  /* 0x000000010f0d7824 */ /* 0x040fe200008e060b */
[----:B------:R-:W-:Y:S01]  /*03f0*/  IADD3 R6, P1, PT, R2, R12, RZ ;  /* 0x0000000c02067210 */ /* 0x000fe20007f3e0ff */
[----:B------:R-:W2:Y:S04]  /*0400*/  LDG.E.S8 R10, desc[UR6][R10.64] ;  /* 0x000000060a0a7981 */ /* 0x000ea8000c1e1300 */
[----:B------:R-:W-:-:S02]  /*0410*/  IMAD.X R7, R15, 0x1, R13, P1 ;  /* 0x000000010f077824 */ /* 0x000fc400008e060d */
[----:B------:R-:W3:Y:S04]  /*0420*/  LDG.E.S8 R13, desc[UR6][R12.64] ;  /* 0x000000060c0d7981 */ /* 0x000ee8000c1e1300 */
[----:B------:R-:W3:Y:S01]  /*0430*/  LDG.E.S8 R6, desc[UR6][R6.64] ;  /* 0x0000000606067981 */ /* 0x000ee2000c1e1300 */
[----:B------:R-:W-:-:S05]  /*0440*/  VIADD R14, R14, 0x4 ;  /* 0x000000040e0e7836 */ /* 0x000fca0000000000 */
[----:B------:R-:W-:Y:S01]  /*0450*/  ISETP.NE.AND P1, PT, R14, RZ, PT ;  /* 0x000000ff0e00720c */ /* 0x000fe20003f25270 */
[----:B------:R-:W-:Y:S01]  /*0460*/  IMAD R5, R2, 0x4, R5 ;  /* 0x0000000402057824 */ /* 0x000fe200078e0205 */
[----:B--2---:R-:W-:-:S04]  /*0470*/  IADD3 R4, PT, PT, R10, R4, R9 ;  /* 0x000000040a047210 */ /* 0x004fc80007ffe009 */
[----:B---3--:R-:W-:-:S07]  /*0480*/  IADD3 R4, PT, PT, R6, R4, R13 ;  /* 0x0000000406047210 */ /* 0x008fce0007ffe00d */
[----:B------:R-:W-:Y:S05]  /*0490*/  @P1 BRA `(.L_x_4) ;  /* 0xfffffffc00b81947 */ /* 0x000fea000383ffff */
.L_x_3:
[----:B------:R-:W-:Y:S05]  /*04a0*/  BSYNC.RECONVERGENT B1 ;  /* 0x0000000000017941 */ /* 0x000fea0003800200 */
.L_x_2:
[----:B------:R-:W-:Y:S05]  /*04b0*/  @!P0 BRA `(.L_x_1) ;  /* 0x0000000000248947 */ /* 0x000fea0003800000 */
[----:B------:R-:W-:-:S07]  /*04c0*/  IADD3 R8, PT, PT, -R16, RZ, RZ ;  /* 0x000000ff10087210 */ /* 0x000fce0007ffe1ff */
.L_x_5:
[----:B------:R-:W-:-:S04]  /*04d0*/  IADD3 R6, P0, PT, R5, UR12, RZ ;  /* 0x0000000c05067c10 */ /* 0x000fc8000ff1e0ff */
[----:B------:R-:W-:-:S06]  /*04e0*/  LEA.HI.X.SX32 R7, R5, UR13, 0x1, P0 ;  /* 0x0000000d05077c11 */ /* 0x000fcc00080f0eff */
[----:B------:R-:W2:Y:S01]  /*04f0*/  LDG.E.S8 R7, desc[UR6][R6.64] ;  /* 0x0000000606077981 */ /* 0x000ea2000c1e1300 */
[----:B------:R-:W-:Y:S02]  /*0500*/  VIADD R8, R8, 0x1 ;  /* 0x0000000108087836 */ /* 0x000fe40000000000 */
[----:B------:R-:W-:-:S03]  /*0510*/  IMAD.IADD R5, R2, 0x1, R5 ;  /* 0x0000000102057824 */ /* 0x000fc600078e0205 */
[----:B------:R-:W-:Y:S01]  /*0520*/  ISETP.NE.AND P0, PT, R8, RZ, PT ;  /* 0x000000ff0800720c */ /* 0x000fe20003f05270 */
[----:B--2---:R-:W-:-:S12]  /*0530*/  IMAD.IADD R4, R7, 0x1, R4 ;  /* 0x0000000107047824 */ /* 0x004fd800078e0204 */
[----:B------:R-:W-:Y:S05]  /*0540*/  @P0 BRA `(.L_x_5) ;  /* 0xfffffffc00e00947 */ /* 0x000fea000383ffff */
.L_x_1:
[----:B------:R-:W-:Y:S05]  /*0550*/  BSYNC.RECONVERGENT B0 ;  /* 0x0000000000007941 */ /* 0x000fea0003800200 */
.L_x_0:
[----:B------:R-:W0:Y:S01]  /*0560*/  SHFL.DOWN PT, R5, R4, 0x10, 0x1f ;  /* 0x0a001f0004057f89 */ /* 0x000e2200000e0000 */
[C---:B------:R-:W-:Y:S02]  /*0570*/  LOP3.LUT P0, R8, R0.reuse, 0x1f, RZ, 0xc0, !PT ;  /* 0x0000001f00087812 */ /* 0x040fe4000780c0ff */
[----:B------:R-:W-:-:S11]  /*0580*/  ISETP.GT.U32.AND P1, PT, R0, 0x1f, PT ;  /* 0x0000001f0000780c */ /* 0x000fd60003f24070 */
[----:B------:R-:W1:Y:S01]  /*0590*/  @!P0 S2R R11, SR_CgaCtaId ;  /* 0x00000000000b8919 */ /* 0x000e620000008800 */
[----:B0-----:R-:W-:Y:S01]  /*05a0*/  IMAD.IADD R5, R5, 0x1, R4 ;  /* 0x0000000105057824 */ /* 0x001fe200078e0204 */
[----:B------:R-:W-:-:S04]  /*05b0*/  @!P0 MOV R4, 0x400 ;  /* 0x0000040000048802 */ /* 0x000fc80000000f00 */
[----:B------:R-:W0:Y:S01]  /*05c0*/  SHFL.DOWN PT, R2, R5, 0x8, 0x1f ;  /* 0x09001f0005027f89 */ /* 0x000e2200000e0000 */
[----:B-1----:R-:W-:-:S04]  /*05d0*/  @!P0 LEA R11, R11, R4, 0x18 ;  /* 0x000000040b0b8211 */ /* 0x002fc800078ec0ff */
[----:B------:R-:W-:Y:S01]  /*05e0*/  @!P0 LEA.HI R11, R0, R11, RZ, 0x1d ;  /* 0x0000000b000b8211 */ /* 0x000fe200078fe8ff */
[----:B0-----:R-:W-:-:S05]  /*05f0*/  IMAD.IADD R2, R5, 0x1, R2 ;  /* 0x0000000105027824 */ /* 0x001fca00078e0202 */
[----:B------:R-:W0:Y:S02]  /*0600*/  SHFL.DOWN PT, R7, R2, 0x4, 0x1f ;  /* 0x08801f0002077f89 */ /* 0x000e2400000e0000 */
[----:B0-----:R-:W-:-:S05]  /*0610*/  IADD3 R7, PT, PT, R2, R7, RZ ;  /* 0x0000000702077210 */ /* 0x001fca0007ffe0ff */
[----:B------:R-:W0:Y:S02]  /*0620*/  SHFL.DOWN PT, R6, R7, 0x2, 0x1f ;  /* 0x08401f0007067f89 */ /* 0x000e2400000e0000 */
[----:B0-----:R-:W-:-:S05]  /*0630*/  IMAD.IADD R6, R7, 0x1, R6 ;  /* 0x0000000107067824 */ /* 0x001fca00078e0206 */
[----:B------:R-:W0:Y:S02]  /*0640*/  SHFL.DOWN PT, R9, R6, 0x1, 0x1f ;  /* 0x08201f0006097f89 */ /* 0x000e2400000e0000 */
[----:B0-----:R-:W-:-:S05]  /*0650*/  IMAD.IADD R4, R6, 0x1, R9 ;  /* 0x0000000106047824 */ /* 0x001fca00078e0209 */
[----:B------:R0:W-:Y:S01]  /*0660*/  @!P0 STS [R11], R4 ;  /* 0x000000040b008388 */ /* 0x0001e20000000800 */
[----:B------:R-:W-:Y:S06]  /*0670*/  BAR.SYNC.DEFER_BLOCKING 0x0 ;  /* 0x0000000000007b1d */ /* 0x000fec0000010000 */
[----:B------:R-:W-:Y:S05]  /*0680*/  @P1 EXIT ;  /* 0x000000000000194d */ /* 0x000fea0003800000 */
[----:B------:R-:W-:-:S04]  /*0690*/  SHF.R.U32.HI R3, RZ, 0x5, R3 ;  /* 0x00000005ff037819 */ /* 0x000fc80000011603 */
[----:B------:R-:W-:-:S13]  /*06a0*/  ISETP.GE.U32.AND P0, PT, R8, R3, PT ;  /* 0x000000030800720c */ /* 0x000fda0003f06070 */
[----:B------:R-:W1:Y:S01]  /*06b0*/  @!P0 S2R R3, SR_CgaCtaId ;  /* 0x0000000000038919 */ /* 0x000e620000008800 */
[----:B------:R-:W-:-:S04]  /*06c0*/  @!P0 MOV R0, 0x400 ;  /* 0x0000040000008802 */ /* 0x000fc80000000f00 */
[----:B-1----:R-:W-:Y:S01]  /*06d0*/  @!P0 LEA R3, R3, R0, 0x18 ;  /* 0x0000000003038211 */ /* 0x002fe200078ec0ff */
[----:B------:R-:W-:-:S04]  /*06e0*/  IMAD.MOV.U32 R0, RZ, RZ, RZ ;  /* 0x000000ffff007224 */ /* 0x000fc800078e00ff */
[----:B------:R-:W-:-:S05]  /*06f0*/  @!P0 IMAD R2, R8, 0x4, R3 ;  /* 0x0000000408028824 */ /* 0x000fca00078e0203 */
[----:B------:R-:W1:Y:S01]  /*0700*/  @!P0 LDS R0, [R2] ;  /* 0x0000000002008984 */ /* 0x000e620000000800 */
[----:B------:R-:W-:-:S03]  /*0710*/  ISETP.NE.AND P0, PT, R8, RZ, PT ;  /* 0x000000ff0800720c */ /* 0x000fc60003f05270 */
[----:B-1----:R-:W1:Y:S02]  /*0720*/  SHFL.DOWN PT, R3, R0, 0x10, 0x1f ;  /* 0x0a001f0000037f89 */ /* 0x002e6400000e0000 */
[----:B-1----:R-:W-:-:S05]  /*0730*/  IMAD.IADD R3, R3, 0x1, R0 ;  /* 0x0000000103037824 */ /* 0x002fca00078e0200 */
[----:B0-----:R-:W0:Y:S02]  /*0740*/  SHFL.DOWN PT, R4, R3, 0x8, 0x1f ;  /* 0x09001f0003047f89 */ /* 0x001e2400000e0000 */
[----:B0-----:R-:W-:-:S05]  /*0750*/  IADD3 R4, PT, PT, R3, R4, RZ ;  /* 0x0000000403047210 */ /* 0x001fca0007ffe0ff */
[----:B------:R-:W0:Y:S02]  /*0760*/  SHFL.DOWN PT, R5, R4, 0x4, 0x1f ;  /* 0x08801f0004057f89 */ /* 0x000e2400000e0000 */
[----:B0-----:R-:W-:-:S05]  /*0770*/  IMAD.IADD R5, R4, 0x1, R5 ;  /* 0x0000000104057824 */ /* 0x001fca00078e0205 */
[----:B------:R-:W0:Y:S02]  /*0780*/  SHFL.DOWN PT, R6, R5, 0x2, 0x1f ;  /* 0x08401f0005067f89 */ /* 0x000e2400000e0000 */
[----:B0-----:R-:W-:-:S05]  /*0790*/  IMAD.IADD R6, R5, 0x1, R6 ;  /* 0x0000000105067824 */ /* 0x001fca00078e0206 */
[----:B------:R0:W1:Y:S01]  /*07a0*/  SHFL.DOWN PT, R7, R6, 0x1, 0x1f ;  /* 0x08201f0006077f89 */ /* 0x00006200000e0000 */
[----:B------:R-:W-:Y:S05]  /*07b0*/  @P0 EXIT ;  /* 0x000000000000094d */ /* 0x000fea0003800000 */
[----:B------:R-:W2:Y:S01]  /*07c0*/  S2R R0, SR_LANEID ;  /* 0x0000000000007919 */ /* 0x000ea20000000000 */
[----:B-1----:R-:W-:Y:S01]  /*07d0*/  IMAD.IADD R7, R6, 0x1, R7 ;  /* 0x0000000106077824 */ /* 0x002fe200078e0207 */
[----:B------:R-:W1:Y:S01]  /*07e0*/  LDC.64 R2, c[0x0][0x388] ;  /* 0x0000e200ff027b82 */ /* 0x000e620000000a00 */
[----:B------:R-:W-:-:S07]  /*07f0*/  VOTEU.ANY UR4, UPT, PT ;  /* 0x0000000000047886 */ /* 0x000fce00038e0100 */
[----:B------:R-:W3:Y:S01]  /*0800*/  REDUX.SUM UR5, R7 ;  /* 0x00000000070573c4 */ /* 0x000ee2000000c000 */
[----:B------:R-:W-:Y:S01]  /*0810*/  UFLO.U32 UR4, UR4 ;  /* 0x00000004000472bd */ /* 0x000fe200080e0000 */
[----:B---3--:R-:W-:-:S05]  /*0820*/  IMAD.U32 R5, RZ, RZ, UR5 ;  /* 0x00000005ff057e24 */ /* 0x008fca000f8e00ff */
[----:B--2---:R-:W-:-:S13]  /*0830*/  ISETP.EQ.U32.AND P0, PT, R0, UR4, PT ;  /* 0x0000000400007c0c */ /* 0x004fda000bf02070 */
[----:B-1----:R-:W-:Y:S01]  /*0840*/  @P0 REDG.E.ADD.STRONG.GPU desc[UR6][R2.64], R5 ;  /* 0x000000050200098e */ /* 0x002fe2000c12e106 */
[----:B------:R-:W-:Y:S05]  /*0850*/  EXIT ;  /* 0x000000000000794d */ /* 0x000fea0003800000 */
.L_x_6:
[----:B------:R-:W-:-:S00]  /*0860*/  BRA `(.L_x_6) ;  /* 0xfffffffc00fc7947 */ /* 0x000fc0000383ffff */
[----:B------:R-:W-:-:S00]  /*0870*/  NOP ;  /* 0x0000000000007918 */ /* 0x000fc00000000000 */
        /* <DEDUP_REMOVED lines=8> */
.L_x_20:


//--------------------- .text._Z26MH_1color_checkerboard_gpuPaP17curandStateXORWOWiifffi --------------------------
	.section	.text._Z26MH_1color_checkerboard_gpuPaP17curandStateXORWOWiifffi,"ax",@progbits
	.align	128
        .global         _Z26MH_1color_checkerboard_gpuPaP17curandStateXORWOWiifffi
        .type           _Z26MH_1color_checkerboard_gpuPaP17curandStateXORWOWiifffi,@function
        .size           _Z26MH_1color_checkerboard_gpuPaP17curandStateXORWOWiifffi,(.L_x_21 - _Z26MH_1color_checkerboard_gpuPaP17curandStateXORWOWiifffi)
        .other          _Z26MH_1color_checkerboard_gpuPaP17curandStateXORWOWiifffi,@"STO_CUDA_ENTRY STV_DEFAULT"
_Z26MH_1color_checkerboard_gpuPaP17curandStateXORWOWiifffi:
.text._Z26MH_1color_checkerboard_gpuPaP17curandStateXORWOWiifffi:
[----:B------:R-:W-:Y:S01]  /*0000*/  LDC R1, c[0x0][0x37c] ;  /* 0x0000df00ff017b82 */ /* 0x000fe20000000800 */
[----:B------:R-:W0:Y:S07]  /*0010*/  S2R R5, SR_TID.Y ;  /* 0x0000000000057919 */ /* 0x000e2e0000002200 */
[----:B------:R-:W0:Y:S01]  /*0020*/  S2UR UR4, SR_CTAID.Y ;  /* 0x00000000000479c3 */ /* 0x000e220000002600 */
[----:B------:R-:W1:Y:S07]  /*0030*/  S2R R7, SR_TID.X ;  /* 0x0000000000077919 */ /* 0x000e6e0000002100 */
[----:B------:R-:W0:Y:S08]  /*0040*/  LDC R0, c[0x0][0x364] ;  /* 0x0000d900ff007b82 */ /* 0x000e300000000800 */
[----:B------:R-:W1:Y:S08]  /*0050*/  S2UR UR5, SR_CTAID.X ;  /* 0x00000000000579c3 */ /* 0x000e700000002500 */
[----:B------:R-:W1:Y:S08]  /*0060*/  LDC R4, c[0x0][0x360] ;  /* 0x0000d800ff047b82 */ /* 0x000e700000000800 */
[----:B------:R-:W2:Y:S01]  /*0070*/  LDC.64 R2, c[0x0][0x390] ;  /* 0x0000e400ff027b82 */ /* 0x000ea20000000a00 */
[----:B0-----:R-:W-:-:S02]  /*0080*/  IMAD R0, R0, UR4, R5 ;  /* 0x0000000400007c24 */ /* 0x001fc4000f8e0205 */
[----:B-1----:R-:W-:-:S03]  /*0090*/  IMAD R5, R4, UR5, R7 ;  /* 0x0000000504057c24 */ /* 0x002fc6000f8e0207 */
[----:B--2---:R-:W-:-:S04]  /*00a0*/  ISETP.GE.AND P0, PT, R0, R3, PT ;  /* 0x000000030000720c */ /* 0x004fc80003f06270 */
[----:B------:R-:W-:-:S13]  /*00b0*/  ISETP.GE.OR P0, PT, R5, R2, P0 ;  /* 0x000000020500720c */ /* 0x000fda0000706670 */
[----:B------:R-:W-:Y:S05]  /*00c0*/  @P0 EXIT ;  /* 0x000000000000094d */ /* 0x000fea0003800000 */
[----:B------:R-:W0:Y:S01]  /*00d0*/  LDCU UR4, c[0x0][0x3a4] ;  /* 0x00007480ff0477ac */ /* 0x000e220008000800 */
[----:B------:R-:W-:-:S05]  /*00e0*/  IMAD.IADD R4, R0, 0x1, R5 ;  /* 0x0000000100047824 */ /* 0x000fca00078e0205 */
[----:B------:R-:W-:-:S04]  /*00f0*/  LOP3.LUT R4, R4, 0x1, RZ, 0xc0, !PT ;  /* 0x0000000104047812 */ /* 0x000fc800078ec0ff */
[----:B0-----:R-:W-:-:S13]  /*0100*/  ISETP.NE.AND P0, PT, R4, UR4, PT ;  /* 0x0000000404007c0c */ /* 0x001fda000bf05270 */
[----:B------:R-:W-:Y:S05]  /*0110*/  @P0 EXIT ;  /* 0x000000000000094d */ /* 0x000fea0003800000 */
[----:B------:R-:W0:Y:S01]  /*0120*/  I2F.U32.RP R6, R3 ;  /* 0x0000000300067306 */ /* 0x000e220000209000 */
[----:B------:R-:W-:Y:S01]  /*0130*/  IABS R4, R2 ;  /* 0x0000000200047213 */ /* 0x000fe20000000000 */
[----:B------:R-:W-:Y:S01]  /*0140*/  IMAD.IADD R7, R5, 0x1, R2 ;  /* 0x0000000105077824 */ /* 0x000fe200078e0202 */
[----:B------:R-:W1:Y:S01]  /*0150*/  LDCU.64 UR6, c[0x0][0x380] ;  /* 0x00007000ff0677ac */ /* 0x000e620008000a00 */
[----:B------:R-:W2:Y:S04]  /*0160*/  LDCU.64 UR4, c[0x0][0x358] ;  /* 0x00006b00ff0477ac */ /* 0x000ea80008000a00 */
[----:B------:R-:W3:Y:S08]  /*0170*/  I2F.RP R12, R4 ;  /* 0x00000004000c7306 */ /* 0x000ef00000209400 */
[----:B0-----:R-:W0:Y:S08]  /*0180*/  MUFU.RCP R6, R6 ;  /* 0x0000000600067308 */ /* 0x001e300000001000 */
[----:B---3--:R-:W3:Y:S01]  /*0190*/  MUFU.RCP R12, R12 ;  /* 0x0000000c000c7308 */ /* 0x008ee20000001000 */
[----:B0-----:R-:W-:-:S02]  /*01a0*/  VIADD R10, R6, 0xffffffe ;  /* 0x0ffffffe060a7836 */ /* 0x001fc40000000000 */
[----:B------:R-:W-:-:S05]  /*01b0*/  VIADD R6, R7, 0x1 ;  /* 0x0000000107067836 */ /* 0x000fca0000000000 */
[----:B------:R0:W4:Y:S01]  /*01c0*/  F2I.FTZ.U32.TRUNC.NTZ R11, R10 ;  /* 0x0000000a000b7305 */ /* 0x000122000021f000 */
[----:B------:R-:W-:Y:S01]  /*01d0*/  VIADD R7, R7, 0xffffffff ;  /* 0xffffffff07077836 */ /* 0x000fe20000000000 */
[----:B------:R-:W-:Y:S01]  /*01e0*/  ISETP.GE.AND P3, PT, R6, RZ, PT ;  /* 0x000000ff0600720c */ /* 0x000fe20003f66270 */
[----:B---3--:R-:W-:-:S03]  /*01f0*/  VIADD R8, R12, 0xffffffe ;  /* 0x0ffffffe0c087836 */ /* 0x008fc60000000000 */
[----:B------:R-:W-:Y:S02]  /*0200*/  IABS R17, R7 ;  /* 0x0000000700117213 */ /* 0x000fe40000000000 */
[----:B------:R3:W5:Y:S01]  /*0210*/  F2I.FTZ.U32.TRUNC.NTZ R9, R8 ;  /* 0x0000000800097305 */ /* 0x000762000021f000 */
[----:B0-----:R-:W-:Y:S01]  /*0220*/  HFMA2 R10, -RZ, RZ, 0, 0 ;  /* 0x00000000ff0a7431 */ /* 0x001fe200000001ff */
[----:B------:R-:W-:Y:S02]  /*0230*/  ISETP.GE.AND P4, PT, R7, RZ, PT ;  /* 0x000000ff0700720c */ /* 0x000fe40003f86270 */
[----:B------:R-:W-:Y:S02]  /*0240*/  LOP3.LUT R7, RZ, R3, RZ, 0x33, !PT ;  /* 0x00000003ff077212 */ /* 0x000fe400078e33ff */
[----:B----4-:R-:W-:Y:S02]  /*0250*/  IADD3 R14, PT, PT, RZ, -R11, RZ ;  /* 0x8000000bff0e7210 */ /* 0x010fe40007ffe0ff */
[----:B---3--:R-:W-:-:S03]  /*0260*/  MOV R8, RZ ;  /* 0x000000ff00087202 */ /* 0x008fc60000000f00 */
[----:B------:R-:W-:Y:S02]  /*0270*/  IMAD R13, R14, R3, RZ ;  /* 0x000000030e0d7224 */ /* 0x000fe400078e02ff */
[----:B-----5:R-:W-:Y:S02]  /*0280*/  IMAD.MOV R15, RZ, RZ, -R9 ;  /* 0x000000ffff0f7224 */ /* 0x020fe400078e0a09 */
[----:B------:R-:W-:-:S04]  /*0290*/  IMAD.HI.U32 R11, R11, R13, R10 ;  /* 0x0000000d0b0b7227 */ /* 0x000fc800078e000a */
[----:B------:R-:W-:Y:S01]  /*02a0*/  IMAD R13, R15, R4, RZ ;  /* 0x000000040f0d7224 */ /* 0x000fe200078e02ff */
[----:B------:R-:W-:Y:S01]  /*02b0*/  IABS R15, R6 ;  /* 0x00000006000f7213 */ /* 0x000fe20000000000 */
[----:B------:R-:W-:Y:S02]  /*02c0*/  IMAD.IADD R10, R0, 0x1, R3 ;  /* 0x00000001000a7824 */ /* 0x000fe400078e0203 */
[----:B------:R-:W-:-:S04]  /*02d0*/  IMAD.HI.U32 R8, R9, R13, R8 ;  /* 0x0000000d09087227 */ /* 0x000fc800078e0008 */
[----:B------:R-:W-:Y:S02]  /*02e0*/  VIADD R12, R10, 0x1 ;  /* 0x000000010a0c7836 */ /* 0x000fe40000000000 */
[----:B------:R-:W-:-:S04]  /*02f0*/  IMAD.HI.U32 R9, R8, R15, RZ ;  /* 0x0000000f08097227 */ /* 0x000fc800078e00ff */
[----:B------:R-:W-:-:S04]  /*0300*/  IMAD.HI.U32 R13, R11, R12, RZ ;  /* 0x0000000c0b0d7227 */ /* 0x000fc800078e00ff */
[----:B------:R-:W-:Y:S01]  /*0310*/  IMAD.HI.U32 R8, R8, R17, RZ ;  /* 0x0000001108087227 */ /* 0x000fe200078e00ff */
[----:B------:R-:W-:-:S03]  /*0320*/  IADD3 R14, PT, PT, -R13, RZ, RZ ;  /* 0x000000ff0d0e7210 */ /* 0x000fc60007ffe1ff */
[----:B------:R-:W-:Y:S02]  /*0330*/  VIADD R10, R10, 0xffffffff ;  /* 0xffffffff0a0a7836 */ /* 0x000fe40000000000 */
[----:B------:R-:W-:Y:S02]  /*0340*/  IMAD.MOV R9, RZ, RZ, -R9 ;  /* 0x000000ffff097224 */ /* 0x000fe400078e0a09 */
[----:B------:R-:W-:Y:S02]  /*0350*/  IMAD.MOV R13, RZ, RZ, -R8 ;  /* 0x000000ffff0d7224 */ /* 0x000fe400078e0a08 */
[----:B------:R-:W-:-:S04]  /*0360*/  IMAD.HI.U32 R8, R11, R10, RZ ;  /* 0x0000000a0b087227 */ /* 0x000fc800078e00ff */
[----:B------:R-:W-:Y:S01]  /*0370*/  IMAD R9, R4, R9, R15 ;  /* 0x0000000904097224 */ /* 0x000fe200078e020f */
[----:B------:R-:W-:Y:S01]  /*0380*/  IADD3 R8, PT, PT, -R8, RZ, RZ ;  /* 0x000000ff08087210 */ /* 0x000fe20007ffe1ff */
[C---:B------:R-:W-:Y:S02]  /*0390*/  IMAD R11, R4.reuse, R13, R17 ;  /* 0x0000000d040b7224 */ /* 0x040fe400078e0211 */
[C---:B------:R-:W-:Y:S01]  /*03a0*/  IMAD R12, R3.reuse, R14, R12 ;  /* 0x0000000e030c7224 */ /* 0x040fe200078e020c */
[C---:B------:R-:W-:Y:S01]  /*03b0*/  ISETP.GT.U32.AND P1, PT, R4.reuse, R9, PT ;  /* 0x000000090400720c */ /* 0x040fe20003f24070 */
[----:B------:R-:W-:Y:S01]  /*03c0*/  IMAD R10, R3, R8, R10 ;  /* 0x00000008030a7224 */ /* 0x000fe200078e020a */
[----:B------:R-:W-:Y:S01]  /*03d0*/  ISETP.GT.U32.AND P2, PT, R4, R11, PT ;  /* 0x0000000b0400720c */ /* 0x000fe20003f44070 */
[----:B------:R-:W0:Y:S01]  /*03e0*/  LDC.64 R16, c[0x0][0x398] ;  /* 0x0000e600ff107b82 */ /* 0x000e220000000a00 */
[-C--:B------:R-:W-:Y:S02]  /*03f0*/  ISETP.GE.U32.AND P0, PT, R12, R3.reuse, PT ;  /* 0x000000030c00720c */ /* 0x080fe40003f06070 */
[----:B------:R-:W-:-:S07]  /*0400*/  ISETP.GE.U32.AND P5, PT, R10, R3, PT ;  /* 0x000000030a00720c */ /* 0x000fce0003fa6070 */
[----:B------:R-:W-:Y:S02]  /*0410*/  @!P1 IMAD.IADD R9, R9, 0x1, -R4 ;  /* 0x0000000109099824 */ /* 0x000fe400078e0a04 */
[----:B------:R-:W-:Y:S02]  /*0420*/  @!P2 IADD3 R11, PT, PT, R11, -R4, RZ ;  /* 0x800000040b0ba210 */ /* 0x000fe40007ffe0ff */
[--C-:B------:R-:W-:Y:S01]  /*0430*/  @P0 IMAD.IADD R12, R12, 0x1, -R3.reuse ;  /* 0x000000010c0c0824 */ /* 0x100fe200078e0a03 */
[----:B------:R-:W-:Y:S01]  /*0440*/  ISETP.GT.U32.AND P1, PT, R4, R9, PT ;  /* 0x000000090400720c */ /* 0x000fe20003f24070 */
[----:B------:R-:W-:Y:S01]  /*0450*/  @P5 IMAD.IADD R10, R10, 0x1, -R3 ;  /* 0x000000010a0a5824 */ /* 0x000fe200078e0a03 */
[----:B------:R-:W-:Y:S02]  /*0460*/  ISETP.GT.U32.AND P2, PT, R4, R11, PT ;  /* 0x0000000b0400720c */ /* 0x000fe40003f44070 */
[-C--:B------:R-:W-:Y:S02]  /*0470*/  ISETP.GE.U32.AND P0, PT, R12, R3.reuse, PT ;  /* 0x000000030c00720c */ /* 0x080fe40003f06070 */
[----:B------:R-:W-:-:S02]  /*0480*/  ISETP.GE.U32.AND P6, PT, R10, R3, PT ;  /* 0x000000030a00720c */ /* 0x000fc40003fc6070 */
[----:B------:R-:W-:-:S05]  /*0490*/  ISETP.NE.U32.AND P5, PT, R3, RZ, PT ;  /* 0x000000ff0300720c */ /* 0x000fca0003fa5070 */
[----:B------:R-:W-:Y:S02]  /*04a0*/  @!P1 IADD3 R9, PT, PT, R9, -R4, RZ ;  /* 0x8000000409099210 */ /* 0x000fe40007ffe0ff */
[----:B------:R-:W-:Y:S01]  /*04b0*/  @!P2 IMAD.IADD R11, R11, 0x1, -R4 ;  /* 0x000000010b0ba824 */ /* 0x000fe200078e0a04 */
[----:B------:R-:W-:Y:S01]  /*04c0*/  LOP3.LUT R4, RZ, R2, RZ, 0x33, !PT ;  /* 0x00000002ff047212 */ /* 0x000fe200078e33ff */
[----:B------:R-:W-:Y:S01]  /*04d0*/  @P0 IMAD.IADD R12, R12, 0x1, -R3 ;  /* 0x000000010c0c0824 */ /* 0x000fe200078e0a03 */
[----:B------:R-:W-:Y:S01]  /*04e0*/  ISETP.NE.AND P0, PT, R2, RZ, PT ;  /* 0x000000ff0200720c */ /* 0x000fe20003f05270 */
[----:B------:R-:W-:Y:S01]  /*04f0*/  @!P3 IMAD.MOV R9, RZ, RZ, -R9 ;  /* 0x000000ffff09b224 */ /* 0x000fe200078e0a09 */
[----:B------:R-:W-:Y:S01]  /*0500*/  @!P4 IADD3 R11, PT, PT, -R11, RZ, RZ ;  /* 0x000000ff0b0bc210 */ /* 0x000fe20007ffe1ff */
[----:B------:R-:W-:Y:S01]  /*0510*/  @P6 IMAD.IADD R10, R10, 0x1, -R3 ;  /* 0x000000010a0a6824 */ /* 0x000fe200078e0a03 */
[----:B------:R-:W-:Y:S02]  /*0520*/  SEL R12, R7, R12, !P5 ;  /* 0x0000000c070c7207 */ /* 0x000fe40006800000 */
[----:B------:R-:W-:-:S02]  /*0530*/  SEL R11, R4, R11, !P0 ;  /* 0x0000000b040b7207 */ /* 0x000fc40004000000 */
[----:B------:R-:W-:Y:S01]  /*0540*/  SEL R9, R4, R9, !P0 ;  /* 0x0000000904097207 */ /* 0x000fe20004000000 */
[----:B------:R-:W-:Y:S01]  /*0550*/  IMAD R12, R12, R2, R5 ;  /* 0x000000020c0c7224 */ /* 0x000fe200078e0205 */
[----:B------:R-:W-:Y:S01]  /*0560*/  SEL R10, R7, R10, !P5 ;  /* 0x0000000a070a7207 */ /* 0x000fe20006800000 */
[CC--:B------:R-:W-:Y:S02]  /*0570*/  IMAD R11, R0.reuse, R2.reuse, R11 ;  /* 0x00000002000b7224 */ /* 0x0c0fe400078e020b */
[-C--:B------:R-:W-:Y:S01]  /*0580*/  IMAD R9, R0, R2.reuse, R9 ;  /* 0x0000000200097224 */ /* 0x080fe200078e0209 */
[----:B-1----:R-:W-:Y:S01]  /*0590*/  IADD3 R6, P0, PT, R12, UR6, RZ ;  /* 0x000000060c067c10 */ /* 0x002fe2000ff1e0ff */
[-CC-:B------:R-:W-:Y:S02]  /*05a0*/  IMAD R4, R0, R2.reuse, R5.reuse ;  /* 0x0000000200047224 */ /* 0x180fe400078e0205 */
[----:B------:R-:W-:Y:S01]  /*05b0*/  IMAD R5, R10, R2, R5 ;  /* 0x000000020a057224 */ /* 0x000fe200078e0205 */
[----:B------:R-:W-:-:S02]  /*05c0*/  IADD3 R10, P2, PT, R11, UR6, RZ ;  /* 0x000000060b0a7c10 */ /* 0x000fc4000ff5e0ff */
[----:B------:R-:W-:Y:S02]  /*05d0*/  IADD3 R8, P1, PT, R9, UR6, RZ ;  /* 0x0000000609087c10 */ /* 0x000fe4000ff3e0ff */
[----:B------:R-:W-:Y:S02]  /*05e0*/  LEA.HI.X.SX32 R11, R11, UR7, 0x1, P2 ;  /* 0x000000070b0b7c11 */ /* 0x000fe400090f0eff */
[----:B------:R-:W-:Y:S02]  /*05f0*/  LEA.HI.X.SX32 R7, R12, UR7, 0x1, P0 ;  /* 0x000000070c077c11 */ /* 0x000fe400080f0eff */
[----:B------:R-:W-:Y:S02]  /*0600*/  LEA.HI.X.SX32 R9, R9, UR7, 0x1, P1 ;  /* 0x0000000709097c11 */ /* 0x000fe400088f0eff */
[----:B------:R-:W-:Y:S01]  /*0610*/  IADD3 R12, P1, PT, R5, UR6, RZ ;  /* 0x00000006050c7c10 */ /* 0x000fe2000ff3e0ff */
[----:B--2---:R-:W2:Y:S01]  /*0620*/  LDG.E.U8 R6, desc[UR4][R6.64] ;  /* 0x0000000406067981 */ /* 0x004ea2000c1e1100 */
[----:B------:R-:W-:-:S02]  /*0630*/  IADD3 R2, P0, PT, R4, UR6, RZ ;  /* 0x0000000604027c10 */ /* 0x000fc4000ff1e0ff */
[----:B------:R-:W-:Y:S01]  /*0640*/  LEA.HI.X.SX32 R13, R5, UR7, 0x1, P1 ;  /* 0x00000007050d7c11 */ /* 0x000fe200088f0eff */
[----:B------:R-:W2:Y:S04]  /*0650*/  LDG.E.U8 R8, desc[UR4][R8.64] ;  /* 0x0000000408087981 */ /* 0x000ea8000c1e1100 */
[----:B------:R-:W2:Y:S01]  /*0660*/  LDG.E.U8 R11, desc[UR4][R10.64] ;  /* 0x000000040a0b7981 */ /* 0x000ea2000c1e1100 */
[----:B------:R-:W-:-:S03]  /*0670*/  LEA.HI.X.SX32 R3, R4, UR7, 0x1, P0 ;  /* 0x0000000704037c11 */ /* 0x000fc600080f0eff */
[----:B------:R-:W3:Y:S04]  /*0680*/  LDG.E.U8 R12, desc[UR4][R12.64] ;  /* 0x000000040c0c7981 */ /* 0x000ee8000c1e1100 */
[----:B------:R-:W4:Y:S01]  /*0690*/  LDG.E.S8 R0, desc[UR4][R2.64] ;  /* 0x0000000402007981 */ /* 0x000f22000c1e1300 */
[----:B--2---:R-:W-:-:S05]  /*06a0*/  IADD3 R5, PT, PT, R6, R11, R8 ;  /* 0x0000000b06057210 */ /* 0x004fca0007ffe008 */
[----:B---3--:R-:W-:Y:S01]  /*06b0*/  IMAD.IADD R5, R5, 0x1, R12 ;  /* 0x0000000105057824 */ /* 0x008fe200078e020c */
[----:B----4-:R-:W1:Y:S08]  /*06c0*/  I2F.S16 R6, R0 ;  /* 0x0000000000067306 */ /* 0x010e700000101400 */
[----:B------:R-:W0:Y:S01]  /*06d0*/  I2F.S8 R14, R5 ;  /* 0x00000005000e7306 */ /* 0x000e220000001400 */
[----:B-1----:R-:W-:Y:S01]  /*06e0*/  FADD R6, R6, R6 ;  /* 0x0000000606067221 */ /* 0x002fe20000000000 */
[----:B0-----:R-:W-:-:S04]  /*06f0*/  FFMA R7, R14, R16, R17 ;  /* 0x000000100e077223 */ /* 0x001fc80000000011 */
[----:B------:R-:W-:-:S05]  /*0700*/  FMUL R14, R6, R7 ;  /* 0x00000007060e7220 */ /* 0x000fca0000400000 */
[----:B------:R-:W-:-:S13]  /*0710*/  FSETP.GTU.AND P0, PT, R14, RZ, PT ;  /* 0x000000ff0e00720b */ /* 0x000fda0003f0c000 */
[----:B------:R-:W-:-:S04]  /*0720*/  @!P0 IADD3 R7, PT, PT, RZ, -R0, RZ ;  /* 0x80000000ff078210 */ /* 0x000fc80007ffe0ff */
[----:B------:R-:W-:-:S05]  /*0730*/  @!P0 PRMT R7, R7, 0x7710, RZ ;  /* 0x0000771007078816 */ /* 0x000fca00000000ff */
[----:B------:R0:W-:Y:S01]  /*0740*/  @!P0 STG.E.U8 desc[UR4][R2.64], R7 ;  /* 0x0000000702008986 */ /* 0x0001e2000c101104 */
[----:B------:R-:W-:Y:S05]  /*0750*/  @!P0 EXIT ;  /* 0x000000000000894d */ /* 0x000fea0003800000 */
[----:B0-----:R-:W0:Y:S01]  /*0760*/  LDC.64 R6, c[0x0][0x388] ;  /* 0x0000e200ff067b82 */ /* 0x001e220000000a00 */
[----:B------:R-:W1:Y:S01]  /*0770*/  LDCU UR6, c[0x0][0x3a0] ;  /* 0x00007400ff0677ac */ /* 0x000e620008000800 */
[----:B0-----:R-:W-:-:S05]  /*0780*/  IMAD.WIDE R4, R4, 0x30, R6 ;  /* 0x0000003004047825 */ /* 0x001fca00078e0206 */
[----:B------:R-:W2:Y:S04]  /*0790*/  LDG.E.64 R10, desc[UR4][R4.64] ;  /* 0x00000004040a7981 */ /* 0x000ea8000c1e1b00 */
[----:B------:R-:W3:Y:S04]  /*07a0*/  LDG.E.64 R8, desc[UR4][R4.64+0x10] ;  /* 0x0000100404087981 */ /* 0x000ee8000c1e1b00 */
[----:B------:R-:W4:Y:S01]  /*07b0*/  LDG.E.64 R6, desc[UR4][R4.64+0x8] ;  /* 0x0000080404067981 */ /* 0x000f22000c1e1b00 */
[----:B-1----:R-:W-:-:S04]  /*07c0*/  FMUL R0, R14, UR6 ;  /* 0x000000060e007c20 */ /* 0x002fc80008400000 */
[----:B------:R-:W-:-:S05]  /*07d0*/  FMUL R13, R0, -1.4426950216293334961 ;  /* 0xbfb8aa3b000d7820 */ /* 0x000fca0000400000 */
[----:B------:R-:W-:-:S13]  /*07e0*/  FSETP.GEU.AND P0, PT, R13, -126, PT ;  /* 0xc2fc00000d00780b */ /* 0x000fda0003f0e000 */
[----:B------:R-:W-:-:S04]  /*07f0*/  @!P0 FMUL R13, R13, 0.5 ;  /* 0x3f0000000d0d8820 */ /* 0x000fc80000400000 */
[----:B------:R-:W0:Y:S02]  /*0800*/  MUFU.EX2 R15, R13 ;  /* 0x0000000d000f7308 */ /* 0x000e240000000800 */
[----:B0-----:R-:W-:Y:S01]  /*0810*/  @!P0 FMUL R15, R15, R15 ;  /* 0x0000000f0f0f8220 */ /* 0x001fe20000400000 */
[----:B--2---:R-:W-:Y:S02]  /*0820*/  SHF.R.U32.HI R0, RZ, 0x2, R11 ;  /* 0x00000002ff007819 */ /* 0x004fe4000001160b */
[----:B------:R-:W-:Y:S02]  /*0830*/  IADD3 R10, PT, PT, R10, 0x587c5, RZ ;  /* 0x000587c50a0a7810 */ /* 0x000fe40007ffe0ff */
[----:B------:R-:W-:Y:S01]  /*0840*/  LOP3.LUT R0, R0, R11, RZ, 0x3c, !PT ;  /* 0x0000000b00007212 */ /* 0x000fe200078e3cff */
[----:B---3--:R-:W-:Y:S01]  /*0850*/  IMAD.SHL.U32 R11, R9, 0x10, RZ ;  /* 0x00000010090b7824 */ /* 0x008fe200078e00ff */
[----:B------:R-:W-:Y:S01]  /*0860*/  MOV R17, R8 ;  /* 0x0000000800117202 */ /* 0x000fe20000000f00 */
[----:B------:R-:W-:-:S02]  /*0870*/  IMAD.MOV.U32 R18, RZ, RZ, R9 ;  /* 0x000000ffff127224 */ /* 0x000fc400078e0009 */
[----:B------:R-:W-:Y:S02]  /*0880*/  IMAD.SHL.U32 R12, R0, 0x2, RZ ;  /* 0x00000002000c7824 */ /* 0x000fe400078e00ff */
[----:B----4-:R-:W-:-:S03]  /*0890*/  IMAD.MOV.U32 R16, RZ, RZ, R7 ;  /* 0x000000ffff107224 */ /* 0x010fc600078e0007 */
[----:B------:R-:W-:Y:S01]  /*08a0*/  LOP3.LUT R12, R0, R12, R11, 0x96, !PT ;  /* 0x0000000c000c7212 */ /* 0x000fe200078e960b */
[----:B------:R-:W-:Y:S01]  /*08b0*/  IMAD.MOV.U32 R11, RZ, RZ, 0x2f800000 ;  /* 0x2f800000ff0b7424 */ /* 0x000fe200078e00ff */
[----:B------:R0:W-:Y:S02]  /*08c0*/  STG.E.64 desc[UR4][R4.64+0x8], R16 ;  /* 0x0000081004007986 */ /* 0x0001e4000c101b04 */
[----:B------:R-:W-:-:S05]  /*08d0*/  LOP3.LUT R19, R12, R9, RZ, 0x3c, !PT ;  /* 0x000000090c137212 */ /* 0x000fca00078e3cff */
[----:B------:R-:W-:Y:S01]  /*08e0*/  IMAD.IADD R0, R19, 0x1, R10 ;  /* 0x0000000113007824 */ /* 0x000fe200078e020a */
[----:B------:R0:W-:Y:S04]  /*08f0*/  STG.E.64 desc[UR4][R4.64+0x10], R18 ;  /* 0x0000101204007986 */ /* 0x0001e8000c101b04 */
[----:B------:R-:W-:-:S05]  /*0900*/  I2FP.F32.U32 R0, R0 ;  /* 0x0000000000007245 */ /* 0x000fca0000201000 */
[----:B------:R-:W-:Y:S01]  /*0910*/  FFMA R0, R0, R11, 1.1641532182693481445e-10 ;  /* 0x2f00000000007423 */ /* 0x000fe2000000000b */
[----:B------:R-:W-:-:S04]  /*0920*/  MOV R11, R6 ;  /* 0x00000006000b7202 */ /* 0x000fc80000000f00 */
[----:B------:R-:W-:Y:S01]  /*0930*/  FSETP.GEU.AND P0, PT, R0, R15, PT ;  /* 0x0000000f0000720b */ /* 0x000fe20003f0e000 */
[----:B------:R0:W-:-:S12]  /*0940*/  STG.E.64 desc[UR4][R4.64], R10 ;  /* 0x0000000a04007986 */ /* 0x0001d8000c101b04 */
[----:B------:R-:W-:Y:S05]  /*0950*/  @P0 EXIT ;  /* 0x000000000000094d */ /* 0x000fea0003800000 */
[----:B------:R-:W2:Y:S02]  /*0960*/  LDG.E.U8 R0, desc[UR4][R2.64] ;  /* 0x0000000402007981 */ /* 0x000ea4000c1e1100 */
[----:B--2---:R-:W-:-:S05]  /*0970*/  IMAD.MOV R0, RZ, RZ, -R0 ;  /* 0x000000ffff007224 */ /* 0x004fca00078e0a00 */
[----:B0-----:R-:W-:-:S05]  /*0980*/  PRMT R5, R0, 0x7710, RZ ;  /* 0x0000771000057816 */ /* 0x001fca00000000ff */
[----:B------:R-:W-:Y:S01]  /*0990*/  STG.E.U8 desc[UR4][R2.64], R5 ;  /* 0x0000000502007986 */ /* 0x000fe2000c101104 */
[----:B------:R-:W-:Y:S05]  /*09a0*/  EXIT ;  /* 0x000000000000794d */ /* 0x000fea0003800000 */
.L_x_7:
        /* <DEDUP_REMOVED lines=13> */
.L_x_21:


//--------------------- .text._Z16energy_2D_kernelPKaPfiiff --------------------------
	.section	.text._Z16energy_2D_kernelPKaPfiiff,"ax",@progbits
	.align	128
        .global         _Z16energy_2D_kernelPKaPfiiff
        .type           _Z16energy_2D_kernelPKaPfiiff,@function
        .size           _Z16energy_2D_kernelPKaPfiiff,(.L_x_22 - _Z16energy_2D_kernelPKaPfiiff)
        .other          _Z16energy_2D_kernelPKaPfiiff,@"STO_CUDA_ENTRY STV_DEFAULT"
_Z16energy_2D_kernelPKaPfiiff:
.text._Z16energy_2D_kernelPKaPfiiff:
        /* <DEDUP_REMOVED lines=13> */
[----:B------:R-:W-:Y:S01]  /*00d0*/  IABS R0, R2 ;  /* 0x0000000200007213 */ /* 0x000fe20000000000 */
[----:B------:R-:W0:Y:S01]  /*00e0*/  I2F.U32.RP R12, R3 ;  /* 0x00000003000c7306 */ /* 0x000e220000209000 */
[----:B------:R-:W-:Y:S01]  /*00f0*/  IADD3 R4, PT, PT, R7, 0x1, RZ ;  /* 0x0000000107047810 */ /* 0x000fe20007ffe0ff */
[----:B------:R-:W1:Y:S01]  /*0100*/  LDCU.64 UR6, c[0x0][0x380] ;  /* 0x00007000ff0677ac */ /* 0x000e620008000a00 */
[----:B------:R-:W-:Y:S02]  /*0110*/  ISETP.NE.U32.AND P3, PT, R3, RZ, PT ;  /* 0x000000ff0300720c */ /* 0x000fe40003f65070 */
[----:B------:R-:W-:Y:S01]  /*0120*/  ISETP.GE.AND P4, PT, R4, RZ, PT ;  /* 0x000000ff0400720c */ /* 0x000fe20003f86270 */
[----:B------:R-:W2:Y:S02]  /*0130*/  LDCU.64 UR4, c[0x0][0x358] ;  /* 0x00006b00ff0477ac */ /* 0x000ea40008000a00 */
[----:B------:R-:W3:Y:S08]  /*0140*/  I2F.RP R6, R0 ;  /* 0x0000000000067306 */ /* 0x000ef00000209400 */
[----:B0-----:R-:W0:Y:S08]  /*0150*/  MUFU.RCP R12, R12 ;  /* 0x0000000c000c7308 */ /* 0x001e300000001000 */
[----:B---3--:R-:W3:Y:S01]  /*0160*/  MUFU.RCP R6, R6 ;  /* 0x0000000600067308 */ /* 0x008ee20000001000 */
[----:B0-----:R-:W-:-:S07]  /*0170*/  VIADD R8, R12, 0xffffffe ;  /* 0x0ffffffe0c087836 */ /* 0x001fce0000000000 */
[----:B------:R0:W4:Y:S01]  /*0180*/  F2I.FTZ.U32.TRUNC.NTZ R9, R8 ;  /* 0x0000000800097305 */ /* 0x000122000021f000 */
[----:B---3--:R-:W-:Y:S01]  /*0190*/  VIADD R10, R6, 0xffffffe ;  /* 0x0ffffffe060a7836 */ /* 0x008fe20000000000 */
[----:B------:R-:W-:-:S06]  /*01a0*/  IABS R6, R4 ;  /* 0x0000000400067213 */ /* 0x000fcc0000000000 */
[----:B------:R3:W5:Y:S01]  /*01b0*/  F2I.FTZ.U32.TRUNC.NTZ R11, R10 ;  /* 0x0000000a000b7305 */ /* 0x000762000021f000 */
[----:B0-----:R-:W-:Y:S02]  /*01c0*/  IMAD.MOV.U32 R8, RZ, RZ, RZ ;  /* 0x000000ffff087224 */ /* 0x001fe400078e00ff */
[----:B----4-:R-:W-:Y:S02]  /*01d0*/  IMAD.MOV R14, RZ, RZ, -R9 ;  /* 0x000000ffff0e7224 */ /* 0x010fe400078e0a09 */
[----:B---3--:R-:W-:Y:S02]  /*01e0*/  IMAD.MOV.U32 R10, RZ, RZ, RZ ;  /* 0x000000ffff0a7224 */ /* 0x008fe400078e00ff */
[----:B------:R-:W-:Y:S01]  /*01f0*/  IMAD R15, R14, R3, RZ ;  /* 0x000000030e0f7224 */ /* 0x000fe200078e02ff */
[----:B-----5:R-:W-:-:S03]  /*0200*/  IADD3 R13, PT, PT, RZ, -R11, RZ ;  /* 0x8000000bff0d7210 */ /* 0x020fc60007ffe0ff */
[----:B------:R-:W-:-:S04]  /*0210*/  IMAD.HI.U32 R9, R9, R15, R8 ;  /* 0x0000000f09097227 */ /* 0x000fc800078e0008 */
[----:B------:R-:W-:-:S04]  /*0220*/  IMAD R13, R13, R0, RZ ;  /* 0x000000000d0d7224 */ /* 0x000fc800078e02ff */
[----:B------:R-:W-:Y:S01]  /*0230*/  IMAD.HI.U32 R10, R11, R13, R10 ;  /* 0x0000000d0b0a7227 */ /* 0x000fe200078e000a */
[----:B------:R-:W-:Y:S02]  /*0240*/  MOV R11, R6 ;  /* 0x00000006000b7202 */ /* 0x000fe40000000f00 */
[----:B------:R-:W-:-:S03]  /*0250*/  IADD3 R6, PT, PT, R5, 0x1, RZ ;  /* 0x0000000105067810 */ /* 0x000fc60007ffe0ff */
[----:B------:R-:W-:-:S04]  /*0260*/  IMAD.HI.U32 R10, R10, R11, RZ ;  /* 0x0000000b0a0a7227 */ /* 0x000fc800078e00ff */
[----:B------:R-:W-:-:S04]  /*0270*/  IMAD.HI.U32 R9, R9, R6, RZ ;  /* 0x0000000609097227 */ /* 0x000fc800078e00ff */
[----:B------:R-:W-:Y:S01]  /*0280*/  IMAD.MOV R10, RZ, RZ, -R10 ;  /* 0x000000ffff0a7224 */ /* 0x000fe200078e0a0a */
[----:B------:R-:W-:-:S03]  /*0290*/  IADD3 R8, PT, PT, -R9, RZ, RZ ;  /* 0x000000ff09087210 */ /* 0x000fc60007ffe1ff */
[C---:B------:R-:W-:Y:S02]  /*02a0*/  IMAD R9, R0.reuse, R10, R11 ;  /* 0x0000000a00097224 */ /* 0x040fe400078e020b */
[----:B------:R-:W-:Y:S02]  /*02b0*/  IMAD R6, R3, R8, R6 ;  /* 0x0000000803067224 */ /* 0x000fe400078e0206 */
[----:B------:R-:W-:Y:S01]  /*02c0*/  IMAD R11, R5, R2, R7 ;  /* 0x00000002050b7224 */ /* 0x000fe200078e0207 */
[----:B------:R-:W-:Y:S02]  /*02d0*/  ISETP.GT.U32.AND P0, PT, R0, R9, PT ;  /* 0x000000090000720c */ /* 0x000fe40003f04070 */
[----:B------:R-:W-:-:S11]  /*02e0*/  ISETP.GE.U32.AND P1, PT, R6, R3, PT ;  /* 0x000000030600720c */ /* 0x000fd60003f26070 */
[----:B------:R-:W-:Y:S02]  /*02f0*/  @!P0 IMAD.IADD R9, R9, 0x1, -R0 ;  /* 0x0000000109098824 */ /* 0x000fe400078e0a00 */
[----:B------:R-:W-:Y:S02]  /*0300*/  @P1 IADD3 R6, PT, PT, R6, -R3, RZ ;  /* 0x8000000306061210 */ /* 0x000fe40007ffe0ff */
[----:B------:R-:W-:Y:S02]  /*0310*/  ISETP.NE.AND P1, PT, R2, RZ, PT ;  /* 0x000000ff0200720c */ /* 0x000fe40003f25270 */
[----:B------:R-:W-:Y:S02]  /*0320*/  ISETP.GT.U32.AND P0, PT, R0, R9, PT ;  /* 0x000000090000720c */ /* 0x000fe40003f04070 */
[----:B------:R-:W-:-:S11]  /*0330*/  ISETP.GE.U32.AND P2, PT, R6, R3, PT ;  /* 0x000000030600720c */ /* 0x000fd60003f46070 */
[----:B------:R-:W-:Y:S01]  /*0340*/  @!P0 IMAD.IADD R9, R9, 0x1, -R0 ;  /* 0x0000000109098824 */ /* 0x000fe200078e0a00 */
[C---:B-1----:R-:W-:Y:S01]  /*0350*/  IADD3 R8, P0, PT, R11.reuse, UR6, RZ ;  /* 0x000000060b087c10 */ /* 0x042fe2000ff1e0ff */
[----:B------:R-:W-:Y:S01]  /*0360*/  @P2 IMAD.IADD R6, R6, 0x1, -R3 ;  /* 0x0000000106062824 */ /* 0x000fe200078e0a03 */
[----:B------:R-:W-:Y:S02]  /*0370*/  @!P3 LOP3.LUT R6, RZ, R3, RZ, 0x33, !PT ;  /* 0x00000003ff06b212 */ /* 0x000fe400078e33ff */
[----:B------:R-:W-:Y:S02]  /*0380*/  MOV R0, R9 ;  /* 0x0000000900007202 */ /* 0x000fe40000000f00 */
[----:B------:R-:W-:Y:S01]  /*0390*/  LEA.HI.X.SX32 R9, R11, UR7, 0x1, P0 ;  /* 0x000000070b097c11 */ /* 0x000fe200080f0eff */
[-C--:B------:R-:W-:Y:S01]  /*03a0*/  IMAD R7, R6, R2.reuse, R7 ;  /* 0x0000000206077224 */ /* 0x080fe200078e0207 */
[----:B------:R-:W-:Y:S02]  /*03b0*/  @!P4 IADD3 R0, PT, PT, -R0, RZ, RZ ;  /* 0x000000ff0000c210 */ /* 0x000fe40007ffe1ff */
[----:B------:R-:W-:Y:S01]  /*03c0*/  @!P1 LOP3.LUT R0, RZ, R2, RZ, 0x33, !PT ;  /* 0x00000002ff009212 */ /* 0x000fe200078e33ff */
[----:B--2---:R-:W2:Y:S01]  /*03d0*/  LDG.E.S8 R8, desc[UR4][R8.64] ;  /* 0x0000000408087981 */ /* 0x004ea2000c1e1300 */
[----:B------:R-:W-:-:S03]  /*03e0*/  IADD3 R6, P1, PT, R7, UR6, RZ ;  /* 0x0000000607067c10 */ /* 0x000fc6000ff3e0ff */
[----:B------:R-:W-:Y:S01]  /*03f0*/  IMAD R0, R5, R2, R0 ;  /* 0x0000000205007224 */ /* 0x000fe200078e0200 */
[----:B------:R-:W-:Y:S01]  /*0400*/  LEA.HI.X.SX32 R7, R7, UR7, 0x1, P1 ;  /* 0x0000000707077c11 */ /* 0x000fe200088f0eff */
[----:B------:R-:W0:Y:S03]  /*0410*/  LDC.64 R2, c[0x0][0x388] ;  /* 0x0000e200ff027b82 */ /* 0x000e260000000a00 */
[C---:B------:R-:W-:Y:S02]  /*0420*/  IADD3 R4, P0, PT, R0.reuse, UR6, RZ ;  /* 0x0000000600047c10 */ /* 0x040fe4000ff1e0ff */
[----:B------:R-:W3:Y:S02]  /*0430*/  LDG.E.S8 R7, desc[UR4][R6.64] ;  /* 0x0000000406077981 */ /* 0x000ee4000c1e1300 */
[----:B------:R-:W-:Y:S01]  /*0440*/  LEA.HI.X.SX32 R5, R0, UR7, 0x1, P0 ;  /* 0x0000000700057c11 */ /* 0x000fe200080f0eff */
[----:B------:R-:W1:Y:S04]  /*0450*/  LDCU.64 UR6, c[0x0][0x398] ;  /* 0x00007300ff0677ac */ /* 0x000e680008000a00 */
[----:B------:R-:W3:Y:S01]  /*0460*/  LDG.E.S8 R4, desc[UR4][R4.64] ;  /* 0x0000000404047981 */ /* 0x000ee2000c1e1300 */
[----:B0-----:R-:W-:Y:S01]  /*0470*/  IMAD.WIDE R2, R11, 0x4, R2 ;  /* 0x000000040b027825 */ /* 0x001fe200078e0202 */
[----:B--2---:R-:W1:Y:S03]  /*0480*/  I2F.S16 R10, R8 ;  /* 0x00000008000a7306 */ /* 0x004e660000101400 */
[----:B---3--:R-:W-:-:S05]  /*0490*/  IMAD.IADD R0, R4, 0x1, R7 ;  /* 0x0000000104007824 */ /* 0x008fca00078e0207 */
[----:B------:R-:W-:Y:S01]  /*04a0*/  I2FP.F32.S32 R13, R0 ;  /* 0x00000000000d7245 */ /* 0x000fe20000201400 */
[----:B-1----:R-:W-:-:S04]  /*04b0*/  FMUL R0, R10, UR6 ;  /* 0x000000060a007c20 */ /* 0x002fc80008400000 */
[----:B------:R-:W-:-:S04]  /*04c0*/  FFMA R13, -R0, R13, RZ ;  /* 0x0000000d000d7223 */ /* 0x000fc800000001ff */
[----:B------:R-:W-:-:S05]  /*04d0*/  FFMA R13, -R10, UR7, R13 ;  /* 0x000000070a0d7c23 */ /* 0x000fca000800010d */
[----:B------:R-:W-:Y:S01]  /*04e0*/  STG.E desc[UR4][R2.64], R13 ;  /* 0x0000000d02007986 */ /* 0x000fe2000c101904 */
[----:B------:R-:W-:Y:S05]  /*04f0*/  EXIT ;  /* 0x000000000000794d */ /* 0x000fea0003800000 */
.L_x_8:
        /* <DEDUP_REMOVED lines=16> */
.L_x_22:


//--------------------- .text._Z26initialize_lattice_gpu_hotPaP17curandStateXORWOWii --------------------------
	.section	.text._Z26initialize_lattice_gpu_hotPaP17curandStateXORWOWii,"ax",@progbits
	.align	128
        .global         _Z26initialize_lattice_gpu_hotPaP17curandStateXORWOWii
        .type           _Z26initialize_lattice_gpu_hotPaP17curandStateXORWOWii,@function
        .size           _Z26initialize_lattice_gpu_hotPaP17curandStateXORWOWii,(.L_x_23 - _Z26initialize_lattice_gpu_hotPaP17curandStateXORWOWii)
        .other          _Z26initialize_lattice_gpu_hotPaP17curandStateXORWOWii,@"STO_CUDA_ENTRY STV_DEFAULT"
_Z26initialize_lattice_gpu_hotPaP17curandStateXORWOWii:
.text._Z26initialize_lattice_gpu_hotPaP17curandStateXORWOWii:
[----:B------:R-:W-:Y:S01]  /*0000*/  LDC R1, c[0x0][0x37c] ;  /* 0x0000df00ff017b82 */ /* 0x000fe20000000800 */
[----:B------:R-:W0:Y:S07]  /*0010*/  S2R R3, SR_TID.Y ;  /* 0x0000000000037919 */ /* 0x000e2e0000002200 */
[----:B------:R-:W0:Y:S01]  /*0020*/  S2UR UR4, SR_CTAID.Y ;  /* 0x00000000000479c3 */ /* 0x000e220000002600 */
[----:B------:R-:W1:Y:S01]  /*0030*/  LDCU.64 UR6, c[0x0][0x390] ;  /* 0x00007200ff0677ac */ /* 0x000e620008000a00 */
[----:B------:R-:W2:Y:S06]  /*0040*/  S2R R2, SR_TID.X ;  /* 0x0000000000027919 */ /* 0x000eac0000002100 */
[----:B------:R-:W0:Y:S08]  /*0050*/  LDC R0, c[0x0][0x364] ;  /* 0x0000d900ff007b82 */ /* 0x000e300000000800 */
[----:B------:R-:W2:Y:S08]  /*0060*/  S2UR UR5, SR_CTAID.X ;  /* 0x00000000000579c3 */ /* 0x000eb00000002500 */
[----:B------:R-:W2:Y:S01]  /*0070*/  LDC R5, c[0x0][0x360] ;  /* 0x0000d800ff057b82 */ /* 0x000ea20000000800 */
[----:B0-----:R-:W-:-:S05]  /*0080*/  IMAD R0, R0, UR4, R3 ;  /* 0x0000000400007c24 */ /* 0x001fca000f8e0203 */
[----:B-1----:R-:W-:Y:S01]  /*0090*/  ISETP.GE.AND P0, PT, R0, UR7, PT ;  /* 0x0000000700007c0c */ /* 0x002fe2000bf06270 */
[----:B--2---:R-:W-:-:S05]  /*00a0*/  IMAD R5, R5, UR5, R2 ;  /* 0x0000000505057c24 */ /* 0x004fca000f8e0202 */
[----:B------:R-:W-:-:S13]  /*00b0*/  ISETP.GE.OR P0, PT, R5, UR6, P0 ;  /* 0x0000000605007c0c */ /* 0x000fda0008706670 */
[----:B------:R-:W-:Y:S05]  /*00c0*/  @P0 EXIT ;  /* 0x000000000000094d */ /* 0x000fea0003800000 */
[----:B------:R-:W0:Y:S01]  /*00d0*/  LDC.64 R2, c[0x0][0x388] ;  /* 0x0000e200ff027b82 */ /* 0x000e220000000a00 */
[----:B------:R-:W1:Y:S01]  /*00e0*/  LDCU.64 UR4, c[0x0][0x358] ;  /* 0x00006b00ff0477ac */ /* 0x000e620008000a00 */
[----:B------:R-:W-:Y:S01]  /*00f0*/  IMAD R11, R0, UR6, R5 ;  /* 0x00000006000b7c24 */ /* 0x000fe2000f8e0205 */
[----:B------:R-:W2:Y:S03]  /*0100*/  LDCU.64 UR8, c[0x0][0x380] ;  /* 0x00007000ff0877ac */ /* 0x000ea60008000a00 */
[----:B0-----:R-:W-:-:S05]  /*0110*/  IMAD.WIDE R2, R11, 0x30, R2 ;  /* 0x000000300b027825 */ /* 0x001fca00078e0202 */
[----:B-1----:R-:W3:Y:S04]  /*0120*/  LDG.E.64 R8, desc[UR4][R2.64] ;  /* 0x0000000402087981 */ /* 0x002ee8000c1e1b00 */
[----:B------:R-:W4:Y:S04]  /*0130*/  LDG.E.64 R4, desc[UR4][R2.64+0x10] ;  /* 0x0000100402047981 */ /* 0x000f28000c1e1b00 */
[----:B------:R-:W5:Y:S01]  /*0140*/  LDG.E.64 R6, desc[UR4][R2.64+0x8] ;  /* 0x0000080402067981 */ /* 0x000f62000c1e1b00 */
[----:B---3--:R-:W-:Y:S01]  /*0150*/  SHF.R.U32.HI R0, RZ, 0x2, R9 ;  /* 0x00000002ff007819 */ /* 0x008fe20000011609 */
[----:B------:R-:W-:-:S03]  /*0160*/  VIADD R8, R8, 0x587c5 ;  /* 0x000587c508087836 */ /* 0x000fc60000000000 */
[----:B------:R-:W-:Y:S01]  /*0170*/  LOP3.LUT R0, R0, R9, RZ, 0x3c, !PT ;  /* 0x0000000900007212 */ /* 0x000fe200078e3cff */
[----:B----4-:R-:W-:Y:S01]  /*0180*/  IMAD.SHL.U32 R9, R5, 0x10, RZ ;  /* 0x0000001005097824 */ /* 0x010fe200078e00ff */
[----:B------:R-:W-:Y:S01]  /*0190*/  MOV R13, R4 ;  /* 0x00000004000d7202 */ /* 0x000fe20000000f00 */
[----:B------:R-:W-:Y:S02]  /*01a0*/  IMAD.MOV.U32 R14, RZ, RZ, R5 ;  /* 0x000000ffff0e7224 */ /* 0x000fe400078e0005 */
[----:B------:R-:W-:Y:S02]  /*01b0*/  IMAD.SHL.U32 R10, R0, 0x2, RZ ;  /* 0x00000002000a7824 */ /* 0x000fe400078e00ff */
[----:B-----5:R-:W-:-:S03]  /*01c0*/  IMAD.MOV.U32 R12, RZ, RZ, R7 ;  /* 0x000000ffff0c7224 */ /* 0x020fc600078e0007 */
[----:B------:R-:W-:Y:S01]  /*01d0*/  LOP3.LUT R10, R0, R10, R9, 0x96, !PT ;  /* 0x0000000a000a7212 */ /* 0x000fe200078e9609 */
[----:B------:R-:W-:Y:S01]  /*01e0*/  IMAD.MOV.U32 R9, RZ, RZ, 0x2f800000 ;  /* 0x2f800000ff097424 */ /* 0x000fe200078e00ff */
[----:B------:R-:W-:Y:S02]  /*01f0*/  STG.E.64 desc[UR4][R2.64+0x8], R12 ;  /* 0x0000080c02007986 */ /* 0x000fe4000c101b04 */
[----:B------:R-:W-:Y:S02]  /*0200*/  LOP3.LUT R15, R10, R5, RZ, 0x3c, !PT ;  /* 0x000000050a0f7212 */ /* 0x000fe400078e3cff */
[----:B--2---:R-:W-:Y:S02]  /*0210*/  IADD3 R10, P1, PT, R11, UR8, RZ ;  /* 0x000000080b0a7c10 */ /* 0x004fe4000ff3e0ff */
[----:B------:R-:W-:Y:S01]  /*0220*/  IADD3 R0, PT, PT, R15, R8, RZ ;  /* 0x000000080f007210 */ /* 0x000fe20007ffe0ff */
[----:B------:R-:W-:Y:S01]  /*0230*/  STG.E.64 desc[UR4][R2.64+0x10], R14 ;  /* 0x0000100e02007986 */ /* 0x000fe2000c101b04 */
[----:B------:R-:W-:-:S02]  /*0240*/  LEA.HI.X.SX32 R11, R11, UR9, 0x1, P1 ;  /* 0x000000090b0b7c11 */ /* 0x000fc400088f0eff */
[----:B------:R-:W-:-:S05]  /*0250*/  I2FP.F32.U32 R0, R0 ;  /* 0x0000000000007245 */ /* 0x000fca0000201000 */
[----:B------:R-:W-:Y:S01]  /*0260*/  FFMA R0, R0, R9, 1.1641532182693481445e-10 ;  /* 0x2f00000000007423 */ /* 0x000fe20000000009 */
[----:B------:R-:W-:-:S04]  /*0270*/  MOV R9, R6 ;  /* 0x0000000600097202 */ /* 0x000fc80000000f00 */
[----:B------:R-:W-:Y:S01]  /*0280*/  FSETP.GEU.AND P0, PT, R0, 0.5, PT ;  /* 0x3f0000000000780b */ /* 0x000fe20003f0e000 */
[----:B------:R-:W-:Y:S01]  /*0290*/  IMAD.MOV.U32 R0, RZ, RZ, 0xffff ;  /* 0x0000ffffff007424 */ /* 0x000fe200078e00ff */
[----:B------:R-:W-:Y:S04]  /*02a0*/  STG.E.64 desc[UR4][R2.64], R8 ;  /* 0x0000000802007986 */ /* 0x000fe8000c101b04 */
[----:B------:R-:W-:-:S05]  /*02b0*/  SEL R5, R0, 0x1, !P0 ;  /* 0x0000000100057807 */ /* 0x000fca0004000000 */
[----:B------:R-:W-:Y:S01]  /*02c0*/  STG.E.U8 desc[UR4][R10.64], R5 ;  /* 0x000000050a007986 */ /* 0x000fe2000c101104 */
[----:B------:R-:W-:Y:S05]  /*02d0*/  EXIT ;  /* 0x000000000000794d */ /* 0x000fea0003800000 */
.L_x_9:
        /* <DEDUP_REMOVED lines=10> */
.L_x_23:


//--------------------- .text._Z27initialize_lattice_gpu_coldPaiii --------------------------
	.section	.text._Z27initialize_lattice_gpu_coldPaiii,"ax",@progbits
	.align	128
        .global         _Z27initialize_lattice_gpu_coldPaiii
        .type           _Z27initialize_lattice_gpu_coldPaiii,@function
        .size           _Z27initialize_lattice_gpu_coldPaiii,(.L_x_24 - _Z27initialize_lattice_gpu_coldPaiii)
        .other          _Z27initialize_lattice_gpu_coldPaiii,@"STO_CUDA_ENTRY STV_DEFAULT"
_Z27initialize_lattice_gpu_coldPaiii:
.text._Z27initialize_lattice_gpu_coldPaiii:
        /* <DEDUP_REMOVED lines=13> */
[----:B------:R-:W0:Y:S01]  /*00d0*/  LDCU.64 UR8, c[0x0][0x380] ;  /* 0x00007000ff0877ac */ /* 0x000e220008000a00 */
[----:B------:R-:W1:Y:S01]  /*00e0*/  LDC.U8 R5, c[0x0][0x390] ;  /* 0x0000e400ff057b82 */ /* 0x000e620000000000 */
[----:B------:R-:W-:Y:S01]  /*00f0*/  IMAD R0, R0, UR6, R3 ;  /* 0x0000000600007c24 */ /* 0x000fe2000f8e0203 */
[----:B------:R-:W1:Y:S04]  /*0100*/  LDCU.64 UR4, c[0x0][0x358] ;  /* 0x00006b00ff0477ac */ /* 0x000e680008000a00 */
[----:B0-----:R-:W-:-:S04]  /*0110*/  IADD3 R2, P0, PT, R0, UR8, RZ ;  /* 0x0000000800027c10 */ /* 0x001fc8000ff1e0ff */
[----:B------:R-:W-:-:S05]  /*0120*/  LEA.HI.X.SX32 R3, R0, UR9, 0x1, P0 ;  /* 0x0000000900037c11 */ /* 0x000fca00080f0eff */
[----:B-1----:R-:W-:Y:S01]  /*0130*/  STG.E.U8 desc[UR4][R2.64], R5 ;  /* 0x0000000502007986 */ /* 0x002fe2000c101104 */
[----:B------:R-:W-:Y:S05]  /*0140*/  EXIT ;  /* 0x000000000000794d */ /* 0x000fea0003800000 */
.L_x_10:
        /* <DEDUP_REMOVED lines=11> */
.L_x_24:


//--------------------- .text._Z15init_rng_statesP17curandStateXORWOWiiy --------------------------
	.section	.text._Z15init_rng_statesP17curandStateXORWOWiiy,"ax",@progbits
	.align	128
        .global         _Z15init_rng_statesP17curandStateXORWOWiiy
        .type           _Z15init_rng_statesP17curandStateXORWOWiiy,@function
        .size           _Z15init_rng_statesP17curandStateXORWOWiiy,(.L_x_25 - _Z15init_rng_statesP17curandStateXORWOWiiy)
        .other          _Z15init_rng_statesP17curandStateXORWOWiiy,@"STO_CUDA_ENTRY STV_DEFAULT"
_Z15init_rng_statesP17curandStateXORWOWiiy:
.text._Z15init_rng_statesP17curandStateXORWOWiiy:
        /* <DEDUP_REMOVED lines=16> */
[----:B------:R-:W-:Y:S04]  /*0100*/  BSSY.RECONVERGENT B0, `(.L_x_11) ;  /* 0x00000e2000007945 */ /* 0x000fe80003800200 */
[----:B------:R-:W-:Y:S01]  /*0110*/  ISETP.NE.AND P0, PT, R13, RZ, PT ;  /* 0x000000ff0d00720c */ /* 0x000fe20003f05270 */
[----:B------:R-:W2:Y:S01]  /*0120*/  LDC.64 R6, c[0x0][0x380] ;  /* 0x0000e000ff067b82 */ /* 0x000ea20000000a00 */
[----:B0-----:R-:W-:Y:S02]  /*0130*/  LOP3.LUT R2, R4, 0xaad26b49, RZ, 0x3c, !PT ;  /* 0xaad26b4904027812 */ /* 0x001fe400078e3cff */
[----:B------:R-:W-:-:S03]  /*0140*/  LOP3.LUT R4, R5, 0xf7dcefdd, RZ, 0x3c, !PT ;  /* 0xf7dcefdd05047812 */ /* 0x000fc600078e3cff */
[----:B------:R-:W-:Y:S02]  /*0150*/  IMAD R2, R2, 0x4182bed5, RZ ;  /* 0x4182bed502027824 */ /* 0x000fe400078e02ff */
[----:B------:R-:W-:Y:S02]  /*0160*/  IMAD R3, R4, -0x658354e5, RZ ;  /* 0x9a7cab1b04037824 */ /* 0x000fe400078e02ff */
[----:B--2---:R-:W-:Y:S01]  /*0170*/  IMAD.WIDE R6, R13, 0x30, R6 ;  /* 0x000000300d067825 */ /* 0x004fe200078e0206 */
[C---:B------:R-:W-:Y:S02]  /*0180*/  LOP3.LUT R8, R2.reuse, 0x159a55e5, RZ, 0x3c, !PT ;  /* 0x159a55e502087812 */ /* 0x040fe400078e3cff */
[C---:B------:R-:W-:Y:S01]  /*0190*/  IADD3 R4, PT, PT, R2.reuse, 0x64f0c9, R3 ;  /* 0x0064f0c902047810 */ /* 0x040fe20007ffe003 */
[C---:B------:R-:W-:Y:S01]  /*01a0*/  VIADD R5, R2.reuse, 0x75bcd15 ;  /* 0x075bcd1502057836 */ /* 0x040fe20000000000 */
[----:B------:R-:W-:Y:S01]  /*01b0*/  LOP3.LUT R10, R3, 0x5491333, RZ, 0x3c, !PT ;  /* 0x05491333030a7812 */ /* 0x000fe200078e3cff */
[----:B------:R-:W-:-:S02]  /*01c0*/  VIADD R11, R2, 0x583f19 ;  /* 0x00583f19020b7836 */ /* 0x000fc40000000000 */
[----:B------:R-:W-:Y:S01]  /*01d0*/  VIADD R9, R3, 0x1f123bb5 ;  /* 0x1f123bb503097836 */ /* 0x000fe20000000000 */
[----:B-1----:R0:W-:Y:S04]  /*01e0*/  STG.E.64 desc[UR4][R6.64], R4 ;  /* 0x0000000406007986 */ /* 0x0021e8000c101b04 */
[----:B------:R0:W-:Y:S04]  /*01f0*/  STG.E.64 desc[UR4][R6.64+0x8], R8 ;  /* 0x0000080806007986 */ /* 0x0001e8000c101b04 */
[----:B------:R0:W-:Y:S01]  /*0200*/  STG.E.64 desc[UR4][R6.64+0x10], R10 ;  /* 0x0000100a06007986 */ /* 0x0001e2000c101b04 */
[----:B------:R-:W-:Y:S05]  /*0210*/  @!P0 BRA `(.L_x_12) ;  /* 0x0000000c00408947 */ /* 0x000fea0003800000 */
[----:B------:R-:W-:Y:S01]  /*0220*/  SHF.R.S32.HI R0, RZ, 0x1f, R13 ;  /* 0x0000001fff007819 */ /* 0x000fe2000001140d */
[----:B------:R-:W-:-:S07]  /*0230*/  IMAD.MOV.U32 R12, RZ, RZ, RZ ;  /* 0x000000ffff0c7224 */ /* 0x000fce00078e00ff */
.L_x_18:
[----:B-1----:R-:W-:Y:S01]  /*0240*/  LOP3.LUT R2, R13, 0x3, RZ, 0xc0, !PT ;  /* 0x000000030d027812 */ /* 0x002fe200078ec0ff */
[----:B------:R-:W-:Y:S03]  /*0250*/  BSSY.RECONVERGENT B1, `(.L_x_13) ;  /* 0x00000c6000017945 */ /* 0x000fe60003800200 */
[----:B------:R-:W-:-:S04]  /*0260*/  ISETP.NE.U32.AND P0, PT, R2, RZ, PT ;  /* 0x000000ff0200720c */ /* 0x000fc80003f05070 */
[----:B------:R-:W-:-:S13]  /*0270*/  ISETP.NE.AND.EX P0, PT, RZ, RZ, PT, P0 ;  /* 0x000000ffff00720c */ /* 0x000fda0003f05300 */
[----:B------:R-:W-:Y:S05]  /*0280*/  @!P0 BRA `(.L_x_14) ;  /* 0x0000000c00088947 */ /* 0x000fea0003800000 */
[----:B0-----:R-:W0:Y:S01]  /*0290*/  LDC.64 R8, c[0x4][RZ] ;  /* 0x01000000ff087b82 */ /* 0x001e220000000a00 */
[----:B------:R-:W-:Y:S02]  /*02a0*/  IMAD.MOV.U32 R14, RZ, RZ, RZ ;  /* 0x000000ffff0e7224 */ /* 0x000fe400078e00ff */
[----:B0-----:R-:W-:-:S07]  /*02b0*/  IMAD.WIDE.U32 R8, R12, 0xc80, R8 ;  /* 0x00000c800c087825 */ /* 0x001fce00078e0008 */
.L_x_17:
[----:B-1----:R-:W-:Y:S01]  /*02c0*/  IMAD.MOV.U32 R15, RZ, RZ, RZ ;  /* 0x000000ffff0f7224 */ /* 0x002fe200078e00ff */
[----:B------:R-:W-:Y:S01]  /*02d0*/  CS2R R2, SRZ ;  /* 0x0000000000027805 */ /* 0x000fe2000001ff00 */
[----:B------:R-:W-:Y:S01]  /*02e0*/  IMAD.MOV.U32 R17, RZ, RZ, RZ ;  /* 0x000000ffff117224 */ /* 0x000fe200078e00ff */
[----:B------:R-:W-:-:S07]  /*02f0*/  CS2R R4, SRZ ;  /* 0x0000000000047805 */ /* 0x000fce000001ff00 */
.L_x_16:
[----:B------:R-:W-:-:S05]  /*0300*/  IMAD.WIDE.U32 R10, R17, 0x4, R6 ;  /* 0x00000004110a7825 */ /* 0x000fca00078e0006 */
[----:B------:R0:W5:Y:S01]  /*0310*/  LDG.E R16, desc[UR4][R10.64+0x4] ;  /* 0x000004040a107981 */ /* 0x000162000c1e1900 */
[----:B------:R-:W-:-:S07]  /*0320*/  IMAD.MOV.U32 R19, RZ, RZ, RZ ;  /* 0x000000ffff137224 */ /* 0x000fce00078e00ff */
.L_x_15:
[----:B-----5:R-:W-:Y:S01]  /*0330*/  SHF.R.U32.HI R24, RZ, R19, R16 ;  /* 0x00000013ff187219 */ /* 0x020fe20000011610 */
[----:B0-----:R-:W-:-:S03]  /*0340*/  IMAD.SHL.U32 R10, R17, 0x20, RZ ;  /* 0x00000020110a7824 */ /* 0x001fc600078e00ff */
[----:B------:R-:W-:Y:S01]  /*0350*/  LOP3.LUT R11, R24, 0x1, RZ, 0xc0, !PT ;  /* 0x00000001180b7812 */ /* 0x000fe200078ec0ff */
[----:B------:R-:W-:-:S03]  /*0360*/  IMAD.IADD R10, R10, 0x1, R19 ;  /* 0x000000010a0a7824 */ /* 0x000fc600078e0213 */
[----:B------:R-:W-:Y:S01]  /*0370*/  ISETP.NE.U32.AND P0, PT, R11, 0x1, PT ;  /* 0x000000010b00780c */ /* 0x000fe20003f05070 */
[----:B------:R-:W-:-:S03]  /*0380*/  IMAD R11, R10, 0x5, RZ ;  /* 0x000000050a0b7824 */ /* 0x000fc600078e02ff */
[----:B------:R-:W-:Y:S01]  /*0390*/  R2P PR, R24, 0x7e ;  /* 0x0000007e18007804 */ /* 0x000fe20000000000 */
[----:B------:R-:W-:-:S08]  /*03a0*/  IMAD.WIDE.U32 R10, R11, 0x4, R8 ;  /* 0x000000040b0a7825 */ /* 0x000fd000078e0008 */
[----:B------:R-:W2:Y:S04]  /*03b0*/  @!P0 LDG.E R18, desc[UR4][R10.64] ;  /* 0x000000040a128981 */ /* 0x000ea8000c1e1900 */
[----:B------:R-:W3:Y:S04]  /*03c0*/  @!P0 LDG.E R20, desc[UR4][R10.64+0x10] ;  /* 0x000010040a148981 */ /* 0x000ee8000c1e1900 */
[----:B------:R-:W4:Y:S04]  /*03d0*/  @P1 LDG.E R22, desc[UR4][R10.64+0x14] ;  /* 0x000014040a161981 */ /* 0x000f28000c1e1900 */
[----:B------:R-:W4:Y:S04]  /*03e0*/  @P2 LDG.E R26, desc[UR4][R10.64+0x28] ;  /* 0x000028040a1a2981 */ /* 0x000f28000c1e1900 */
[----:B------:R-:W4:Y:S04]  /*03f0*/  @!P0 LDG.E R21, desc[UR4][R10.64+0x4] ;  /* 0x000004040a158981 */ /* 0x000f28000c1e1900 */
[----:B------:R-:W4:Y:S04]  /*0400*/  @!P0 LDG.E R23, desc[UR4][R10.64+0xc] ;  /* 0x00000c040a178981 */ /* 0x000f28000c1e1900 */
[----:B------:R-:W4:Y:S04]  /*0410*/  @P1 LDG.E R25, desc[UR4][R10.64+0x18] ;  /* 0x000018040a191981 */ /* 0x000f28000c1e1900 */
[----:B------:R-:W4:Y:S04]  /*0420*/  @P3 LDG.E R28, desc[UR4][R10.64+0x3c] ;  /* 0x00003c040a1c3981 */ /* 0x000f28000c1e1900 */
[----:B------:R-:W4:Y:S01]  /*0430*/  @P6 LDG.E R27, desc[UR4][R10.64+0x7c] ;  /* 0x00007c040a1b6981 */ /* 0x000f22000c1e1900 */
[----:B--2---:R-:W-:-:S03]  /*0440*/  @!P0 LOP3.LUT R15, R15, R18, RZ, 0x3c, !PT ;  /* 0x000000120f0f8212 */ /* 0x004fc600078e3cff */
[----:B------:R-:W2:Y:S01]  /*0450*/  @!P0 LDG.E R18, desc[UR4][R10.64+0x8] ;  /* 0x000008040a128981 */ /* 0x000ea2000c1e1900 */
[----:B---3--:R-:W-:-:S03]  /*0460*/  @!P0 LOP3.LUT R3, R3, R20, RZ, 0x3c, !PT ;  /* 0x0000001403038212 */ /* 0x008fc600078e3cff */
[----:B------:R-:W3:Y:S01]  /*0470*/  @P1 LDG.E R20, desc[UR4][R10.64+0x24] ;  /* 0x000024040a141981 */ /* 0x000ee2000c1e1900 */
[----:B----4-:R-:W-:-:S03]  /*0480*/  @P1 LOP3.LUT R15, R15, R22, RZ, 0x3c, !PT ;  /* 0x000000160f0f1212 */ /* 0x010fc600078e3cff */
[----:B------:R-:W4:Y:S01]  /*0490*/  @P2 LDG.E R22, desc[UR4][R10.64+0x38] ;  /* 0x000038040a162981 */ /* 0x000f22000c1e1900 */
[----:B------:R-:W-:-:S03]  /*04a0*/  @P2 LOP3.LUT R15, R15, R26, RZ, 0x3c, !PT ;  /* 0x0000001a0f0f2212 */ /* 0x000fc600078e3cff */
[----:B------:R-:W4:Y:S01]  /*04b0*/  @P4 LDG.E R26, desc[UR4][R10.64+0x50] ;  /* 0x000050040a1a4981 */ /* 0x000f22000c1e1900 */
[----:B------:R-:W-:-:S03]  /*04c0*/  @!P0 LOP3.LUT R4, R4, R21, RZ, 0x3c, !PT ;  /* 0x0000001504048212 */ /* 0x000fc600078e3cff */
[----:B------:R-:W4:Y:S01]  /*04d0*/  @P1 LDG.E R21, desc[UR4][R10.64+0x20] ;  /* 0x000020040a151981 */ /* 0x000f22000c1e1900 */
[----:B------:R-:W-:-:S03]  /*04e0*/  @!P0 LOP3.LUT R2, R2, R23, RZ, 0x3c, !PT ;  /* 0x0000001702028212 */ /* 0x000fc600078e3cff */
[----:B------:R-:W4:Y:S01]  /*04f0*/  @P2 LDG.E R23, desc[UR4][R10.64+0x2c] ;  /* 0x00002c040a172981 */ /* 0x000f22000c1e1900 */
[----:B------:R-:W-:-:S03]  /*0500*/  @P1 LOP3.LUT R4, R4, R25, RZ, 0x3c, !PT ;  /* 0x0000001904041212 */ /* 0x000fc600078e3cff */
[----:B------:R-:W4:Y:S01]  /*0510*/  @P2 LDG.E R25, desc[UR4][R10.64+0x34] ;  /* 0x000034040a192981 */ /* 0x000f22000c1e1900 */
[----:B--2---:R-:W-:-:S03]  /*0520*/  @!P0 LOP3.LUT R5, R5, R18, RZ, 0x3c, !PT ;  /* 0x0000001205058212 */ /* 0x004fc600078e3cff */
[----:B------:R-:W2:Y:S01]  /*0530*/  @P1 LDG.E R18, desc[UR4][R10.64+0x1c] ;  /* 0x00001c040a121981 */ /* 0x000ea2000c1e1900 */
[----:B---3--:R-:W-:-:S03]  /*0540*/  @P1 LOP3.LUT R3, R3, R20, RZ, 0x3c, !PT ;  /* 0x0000001403031212 */ /* 0x008fc600078e3cff */
[----:B------:R-:W3:Y:S01]  /*0550*/  @P2 LDG.E R20, desc[UR4][R10.64+0x30] ;  /* 0x000030040a142981 */ /* 0x000ee2000c1e1900 */
[----:B----4-:R-:W-:-:S03]  /*0560*/  @P2 LOP3.LUT R3, R3, R22, RZ, 0x3c, !PT ;  /* 0x0000001603032212 */ /* 0x010fc600078e3cff */
[----:B------:R-:W4:Y:S01]  /*0570*/  @P3 LDG.E R22, desc[UR4][R10.64+0x4c] ;  /* 0x00004c040a163981 */ /* 0x000f22000c1e1900 */
[----:B------:R-:W-:-:S04]  /*0580*/  @P3 LOP3.LUT R15, R15, R28, RZ, 0x3c, !PT ;  /* 0x0000001c0f0f3212 */ /* 0x000fc800078e3cff */
[----:B------:R-:W-:Y:S02]  /*0590*/  @P4 LOP3.LUT R15, R15, R26, RZ, 0x3c, !PT ;  /* 0x0000001a0f0f4212 */ /* 0x000fe400078e3cff */
[----:B------:R-:W-:Y:S01]  /*05a0*/  @P1 LOP3.LUT R2, R2, R21, RZ, 0x3c, !PT ;  /* 0x0000001502021212 */ /* 0x000fe200078e3cff */
[----:B------:R-:W4:Y:S04]  /*05b0*/  @P5 LDG.E R26, desc[UR4][R10.64+0x64] ;  /* 0x000064040a1a5981 */ /* 0x000f28000c1e1900 */
[----:B------:R-:W4:Y:S01]  /*05c0*/  @P3 LDG.E R21, desc[UR4][R10.64+0x40] ;  /* 0x000040040a153981 */ /* 0x000f22000c1e1900 */
[----:B------:R-:W-:Y:S02]  /*05d0*/  @P2 LOP3.LUT R4, R4, R23, RZ, 0x3c, !PT ;  /* 0x0000001704042212 */ /* 0x000fe400078e3cff */
[----:B------:R-:W-:Y:S01]  /*05e0*/  @P2 LOP3.LUT R2, R2, R25, RZ, 0x3c, !PT ;  /* 0x0000001902022212 */ /* 0x000fe200078e3cff */
[----:B------:R-:W4:Y:S04]  /*05f0*/  @P3 LDG.E R23, desc[UR4][R10.64+0x48] ;  /* 0x000048040a173981 */ /* 0x000f28000c1e1900 */
[----:B------:R-:W4:Y:S01]  /*0600*/  @P4 LDG.E R25, desc[UR4][R10.64+0x54] ;  /* 0x000054040a194981 */ /* 0x000f22000c1e1900 */
[----:B--2---:R-:W-:-:S03]  /*0610*/  @P1 LOP3.LUT R5, R5, R18, RZ, 0x3c, !PT ;  /* 0x0000001205051212 */ /* 0x004fc600078e3cff */
[----:B------:R-:W2:Y:S01]  /*0620*/  @P3 LDG.E R18, desc[UR4][R10.64+0x44] ;  /* 0x000044040a123981 */ /* 0x000ea2000c1e1900 */
[----:B---3--:R-:W-:-:S03]  /*0630*/  @P2 LOP3.LUT R5, R5, R20, RZ, 0x3c, !PT ;  /* 0x0000001405052212 */ /* 0x008fc600078e3cff */
[----:B------:R-:W3:Y:S01]  /*0640*/  @P4 LDG.E R20, desc[UR4][R10.64+0x58] ;  /* 0x000058040a144981 */ /* 0x000ee2000c1e1900 */
[----:B----4-:R-:W-:-:S03]  /*0650*/  @P3 LOP3.LUT R3, R3, R22, RZ, 0x3c, !PT ;  /* 0x0000001603033212 */ /* 0x010fc600078e3cff */
[----:B------:R-:W4:Y:S01]  /*0660*/  @P4 LDG.E R22, desc[UR4][R10.64+0x60] ;  /* 0x000060040a164981 */ /* 0x000f22000c1e1900 */
[----:B------:R-:W-:Y:S02]  /*0670*/  LOP3.LUT P0, RZ, R24, 0x80, RZ, 0xc0, !PT ;  /* 0x0000008018ff7812 */ /* 0x000fe4000780c0ff */
[----:B------:R-:W-:Y:S02]  /*0680*/  @P5 LOP3.LUT R15, R15, R26, RZ, 0x3c, !PT ;  /* 0x0000001a0f0f5212 */ /* 0x000fe400078e3cff */
[----:B------:R-:W4:Y:S01]  /*0690*/  @P6 LDG.E R26, desc[UR4][R10.64+0x78] ;  /* 0x000078040a1a6981 */ /* 0x000f22000c1e1900 */
[----:B------:R-:W-:-:S03]  /*06a0*/  @P3 LOP3.LUT R4, R4, R21, RZ, 0x3c, !PT ;  /* 0x0000001504043212 */ /* 0x000fc600078e3cff */
[----:B------:R-:W4:Y:S01]  /*06b0*/  @P4 LDG.E R21, desc[UR4][R10.64+0x5c] ;  /* 0x00005c040a154981 */ /* 0x000f22000c1e1900 */
[----:B------:R-:W-:-:S03]  /*06c0*/  @P3 LOP3.LUT R2, R2, R23, RZ, 0x3c, !PT ;  /* 0x0000001702023212 */ /* 0x000fc600078e3cff */
[----:B------:R-:W4:Y:S01]  /*06d0*/  @P5 LDG.E R23, desc[UR4][R10.64+0x68] ;  /* 0x000068040a175981 */ /* 0x000f22000c1e1900 */
[----:B------:R-:W-:-:S03]  /*06e0*/  @P4 LOP3.LUT R4, R4, R25, RZ, 0x3c, !PT ;  /* 0x0000001904044212 */ /* 0x000fc600078e3cff */
[----:B------:R-:W4:Y:S01]  /*06f0*/  @P5 LDG.E R25, desc[UR4][R10.64+0x70] ;  /* 0x000070040a195981 */ /* 0x000f22000c1e1900 */
[----:B--2---:R-:W-:-:S03]  /*0700*/  @P3 LOP3.LUT R5, R5, R18, RZ, 0x3c, !PT ;  /* 0x0000001205053212 */ /* 0x004fc600078e3cff */
[----:B------:R-:W2:Y:S01]  /*0710*/  @P5 LDG.E R18, desc[UR4][R10.64+0x6c] ;  /* 0x00006c040a125981 */ /* 0x000ea2000c1e1900 */
[----:B---3--:R-:W-:-:S03]  /*0720*/  @P4 LOP3.LUT R5, R5, R20, RZ, 0x3c, !PT ;  /* 0x0000001405054212 */ /* 0x008fc600078e3cff */
[----:B------:R-:W3:Y:S01]  /*0730*/  @P5 LDG.E R20, desc[UR4][R10.64+0x74] ;  /* 0x000074040a145981 */ /* 0x000ee2000c1e1900 */
[----:B----4-:R-:W-:-:S03]  /*0740*/  @P4 LOP3.LUT R3, R3, R22, RZ, 0x3c, !PT ;  /* 0x0000001603034212 */ /* 0x010fc600078e3cff */
[----:B------:R-:W4:Y:S01]  /*0750*/  @P0 LDG.E R22, desc[UR4][R10.64+0x8c] ;  /* 0x00008c040a160981 */ /* 0x000f22000c1e1900 */
[----:B------:R-:W-:-:S03]  /*0760*/  @P6 LOP3.LUT R15, R15, R26, RZ, 0x3c, !PT ;  /* 0x0000001a0f0f6212 */ /* 0x000fc600078e3cff */
        /* <DEDUP_REMOVED lines=13> */
[----:B------:R-:W-:Y:S02]  /*0840*/  @P6 LOP3.LUT R4, R4, R27, RZ, 0x3c, !PT ;  /* 0x0000001b04046212 */ /* 0x000fe400078e3cff */
[----:B------:R-:W-:Y:S02]  /*0850*/  @P6 LOP3.LUT R2, R2, R21, RZ, 0x3c, !PT ;  /* 0x0000001502026212 */ /* 0x000fe400078e3cff */
[----:B------:R-:W-:Y:S02]  /*0860*/  @P0 LOP3.LUT R4, R4, R23, RZ, 0x3c, !PT ;  /* 0x0000001704040212 */ /* 0x000fe400078e3cff */
[----:B------:R-:W-:Y:S02]  /*0870*/  @P0 LOP3.LUT R2, R2, R25, RZ, 0x3c, !PT ;  /* 0x0000001902020212 */ /* 0x000fe400078e3cff */
[----:B--2---:R-:W-:Y:S02]  /*0880*/  @P6 LOP3.LUT R5, R5, R18, RZ, 0x3c, !PT ;  /* 0x0000001205056212 */ /* 0x004fe400078e3cff */
[----:B---3--:R-:W-:-:S02]  /*0890*/  @P6 LOP3.LUT R3, R3, R20, RZ, 0x3c, !PT ;  /* 0x0000001403036212 */ /* 0x008fc400078e3cff */
[----:B----4-:R-:W-:Y:S02]  /*08a0*/  @P0 LOP3.LUT R5, R5, R22, RZ, 0x3c, !PT ;  /* 0x0000001605050212 */ /* 0x010fe400078e3cff */
[----:B------:R-:W-:Y:S02]  /*08b0*/  @P0 LOP3.LUT R3, R3, R26, RZ, 0x3c, !PT ;  /* 0x0000001a03030212 */ /* 0x000fe400078e3cff */
[----:B------:R-:W-:-:S13]  /*08c0*/  R2P PR, R24.B1, 0x7f ;  /* 0x0000007f18007804 */ /* 0x000fda0000001000 */
[----:B------:R-:W2:Y:S04]  /*08d0*/  @P0 LDG.E R18, desc[UR4][R10.64+0xa0] ;  /* 0x0000a0040a120981 */ /* 0x000ea8000c1e1900 */
[----:B------:R-:W3:Y:S04]  /*08e0*/  @P1 LDG.E R22, desc[UR4][R10.64+0xb4] ;  /* 0x0000b4040a161981 */ /* 0x000ee8000c1e1900 */
[----:B------:R-:W4:Y:S04]  /*08f0*/  @P2 LDG.E R26, desc[UR4][R10.64+0xc8] ;  /* 0x0000c8040a1a2981 */ /* 0x000f28000c1e1900 */
[----:B------:R-:W4:Y:S04]  /*0900*/  @P3 LDG.E R28, desc[UR4][R10.64+0xdc] ;  /* 0x0000dc040a1c3981 */ /* 0x000f28000c1e1900 */
[----:B------:R-:W4:Y:S04]  /*0910*/  @P0 LDG.E R23, desc[UR4][R10.64+0xa4] ;  /* 0x0000a4040a170981 */ /* 0x000f28000c1e1900 */
[----:B------:R-:W4:Y:S04]  /*0920*/  @P0 LDG.E R20, desc[UR4][R10.64+0xa8] ;  /* 0x0000a8040a140981 */ /* 0x000f28000c1e1900 */
[----:B------:R-:W4:Y:S04]  /*0930*/  @P4 LDG.E R25, desc[UR4][R10.64+0xf0] ;  /* 0x0000f0040a194981 */ /* 0x000f28000c1e1900 */
        /* <DEDUP_REMOVED lines=21> */
[----:B------:R-:W-:Y:S02]  /*0a90*/  LOP3.LUT P0, RZ, R24, 0x8000, RZ, 0xc0, !PT ;  /* 0x0000800018ff7812 */ /* 0x000fe4000780c0ff */
[----:B----4-:R-:W-:Y:S01]  /*0aa0*/  @P5 LOP3.LUT R15, R15, R26, RZ, 0x3c, !PT ;  /* 0x0000001a0f0f5212 */ /* 0x010fe200078e3cff */
[----:B------:R-:W4:Y:S04]  /*0ab0*/  @P3 LDG.E R24, desc[UR4][R10.64+0xe4] ;  /* 0x0000e4040a183981 */ /* 0x000f28000c1e1900 */
[----:B------:R-:W2:Y:S01]  /*0ac0*/  @P6 LDG.E R26, desc[UR4][R10.64+0x118] ;  /* 0x000118040a1a6981 */ /* 0x000ea2000c1e1900 */
        /* <DEDUP_REMOVED lines=8> */
[----:B---3--:R-:W-:-:S03]  /*0b50*/  @P2 LOP3.LUT R3, R3, R22, RZ, 0x3c, !PT ;  /* 0x0000001603032212 */ /* 0x008fc600078e3cff */
[----:B------:R-:W3:Y:S01]  /*0b60*/  @P4 LDG.E R22, desc[UR4][R10.64+0x100] ;  /* 0x000100040a164981 */ /* 0x000ee2000c1e1900 */
[----:B--2---:R-:W-:-:S03]  /*0b70*/  @P6 LOP3.LUT R15, R15, R26, RZ, 0x3c, !PT ;  /* 0x0000001a0f0f6212 */ /* 0x004fc600078e3cff */
[----:B------:R-:W2:Y:S01]  /*0b80*/  @P0 LDG.E R26, desc[UR4][R10.64+0x12c] ;  /* 0x00012c040a1a0981 */ /* 0x000ea2000c1e1900 */
[----:B----4-:R-:W-:-:S03]  /*0b90*/  @P2 LOP3.LUT R2, R2, R23, RZ, 0x3c, !PT ;  /* 0x0000001702022212 */ /* 0x010fc600078e3cff */
[----:B------:R-:W4:Y:S01]  /*0ba0*/  @P4 LDG.E R23, desc[UR4][R10.64+0xfc] ;  /* 0x0000fc040a174981 */ /* 0x000f22000c1e1900 */
[----:B------:R-:W-:-:S03]  /*0bb0*/  @P2 LOP3.LUT R5, R5, R20, RZ, 0x3c, !PT ;  /* 0x0000001405052212 */ /* 0x000fc600078e3cff */
[----:B------:R-:W4:Y:S01]  /*0bc0*/  @P4 LDG.E R20, desc[UR4][R10.64+0xf8] ;  /* 0x0000f8040a144981 */ /* 0x000f22000c1e1900 */
[----:B------:R-:W-:Y:S02]  /*0bd0*/  @P3 LOP3.LUT R2, R2, R27, RZ, 0x3c, !PT ;  /* 0x0000001b02023212 */ /* 0x000fe400078e3cff */
[----:B------:R-:W-:Y:S01]  /*0be0*/  @P3 LOP3.LUT R4, R4, R25, RZ, 0x3c, !PT ;  /* 0x0000001904043212 */ /* 0x000fe200078e3cff */
[----:B------:R-:W4:Y:S01]  /*0bf0*/  @P5 LDG.E R27, desc[UR4][R10.64+0x110] ;  /* 0x000110040a1b5981 */ /* 0x000f22000c1e1900 */
[----:B------:R-:W-:-:S03]  /*0c00*/  @P3 LOP3.LUT R5, R5, R24, RZ, 0x3c, !PT ;  /* 0x0000001805053212 */ /* 0x000fc600078e3cff */
[----:B------:R-:W4:Y:S04]  /*0c10*/  @P5 LDG.E R25, desc[UR4][R10.64+0x108] ;  /* 0x000108040a195981 */ /* 0x000f28000c1e1900 */
        /* <DEDUP_REMOVED lines=19> */
[----:B------:R-:W-:-:S05]  /*0d50*/  VIADD R19, R19, 0x10 ;  /* 0x0000001013137836 */ /* 0x000fca0000000000 */
[----:B------:R-:W-:Y:S02]  /*0d60*/  ISETP.NE.AND P1, PT, R19, 0x20, PT ;  /* 0x000000201300780c */ /* 0x000fe40003f25270 */
[----:B------:R-:W-:Y:S02]  /*0d70*/  @P5 LOP3.LUT R3, R3, R18, RZ, 0x3c, !PT ;  /* 0x0000001203035212 */ /* 0x000fe400078e3cff */
[----:B------:R-:W-:Y:S02]  /*0d80*/  @P6 LOP3.LUT R4, R4, R21, RZ, 0x3c, !PT ;  /* 0x0000001504046212 */ /* 0x000fe400078e3cff */
[----:B---3--:R-:W-:-:S04]  /*0d90*/  @P6 LOP3.LUT R3, R3, R22, RZ, 0x3c, !PT ;  /* 0x0000001603036212 */ /* 0x008fc800078e3cff */
[----:B--2---:R-:W-:Y:S02]  /*0da0*/  @P0 LOP3.LUT R3, R3, R26, RZ, 0x3c, !PT ;  /* 0x0000001a03030212 */ /* 0x004fe400078e3cff */
[----:B----4-:R-:W-:Y:S02]  /*0db0*/  @P6 LOP3.LUT R2, R2, R23, RZ, 0x3c, !PT ;  /* 0x0000001702026212 */ /* 0x010fe400078e3cff */
[----:B------:R-:W-:Y:S02]  /*0dc0*/  @P6 LOP3.LUT R5, R5, R20, RZ, 0x3c, !PT ;  /* 0x0000001405056212 */ /* 0x000fe400078e3cff */
[----:B------:R-:W-:Y:S02]  /*0dd0*/  @P0 LOP3.LUT R2, R2, R27, RZ, 0x3c, !PT ;  /* 0x0000001b02020212 */ /* 0x000fe400078e3cff */
[----:B------:R-:W-:Y:S02]  /*0de0*/  @P0 LOP3.LUT R4, R4, R25, RZ, 0x3c, !PT ;  /* 0x0000001904040212 */ /* 0x000fe400078e3cff */
[----:B------:R-:W-:Y:S01]  /*0df0*/  @P0 LOP3.LUT R5, R5, R24, RZ, 0x3c, !PT ;  /* 0x0000001805050212 */ /* 0x000fe200078e3cff */
[----:B------:R-:W-:Y:S06]  /*0e00*/  @P1 BRA `(.L_x_15) ;  /* 0xfffffff400481947 */ /* 0x000fec000383ffff */
[----:B------:R-:W-:-:S05]  /*0e10*/  VIADD R17, R17, 0x1 ;  /* 0x0000000111117836 */ /* 0x000fca0000000000 */
[----:B------:R-:W-:-:S13]  /*0e20*/  ISETP.NE.AND P0, PT, R17, 0x5, PT ;  /* 0x000000051100780c */ /* 0x000fda0003f05270 */
[----:B------:R-:W-:Y:S05]  /*0e30*/  @P0 BRA `(.L_x_16) ;  /* 0xfffffff400300947 */ /* 0x000fea000383ffff */
[----:B------:R1:W-:Y:S01]  /*0e40*/  STG.E.64 desc[UR4][R6.64+0x8], R4 ;  /* 0x0000080406007986 */ /* 0x0003e2000c101b04 */
[----:B------:R-:W-:Y:S01]  /*0e50*/  VIADD R14, R14, 0x1 ;  /* 0x000000010e0e7836 */ /* 0x000fe20000000000 */
[----:B------:R-:W-:Y:S02]  /*0e60*/  LOP3.LUT R11, R13, 0x3, RZ, 0xc0, !PT ;  /* 0x000000030d0b7812 */ /* 0x000fe400078ec0ff */
[----:B------:R1:W-:Y:S02]  /*0e70*/  STG.E.64 desc[UR4][R6.64+0x10], R2 ;  /* 0x0000100206007986 */ /* 0x0003e4000c101b04 */
[----:B------:R-:W-:Y:S02]  /*0e80*/  ISETP.GE.U32.AND P0, PT, R14, R11, PT ;  /* 0x0000000b0e00720c */ /* 0x000fe40003f06070 */
[----:B------:R1:W-:Y:S11]  /*0e90*/  STG.E desc[UR4][R6.64+0x4], R15 ;  /* 0x0000040f06007986 */ /* 0x0003f6000c101904 */
[----:B------:R-:W-:Y:S05]  /*0ea0*/  @!P0 BRA `(.L_x_17) ;  /* 0xfffffff400048947 */ /* 0x000fea000383ffff */
.L_x_14:
[----:B------:R-:W-:Y:S05]  /*0eb0*/  BSYNC.RECONVERGENT B1 ;  /* 0x0000000000017941 */ /* 0x000fea0003800200 */
.L_x_13:
[C---:B------:R-:W-:Y:S01]  /*0ec0*/  ISETP.GT.U32.AND P0, PT, R13.reuse, 0x3, PT ;  /* 0x000000030d00780c */ /* 0x040fe20003f04070 */
[----:B------:R-:W-:Y:S01]  /*0ed0*/  VIADD R12, R12, 0x1 ;  /* 0x000000010c0c7836 */ /* 0x000fe20000000000 */
[--C-:B------:R-:W-:Y:S02]  /*0ee0*/  SHF.R.U64 R13, R13, 0x2, R0.reuse ;  /* 0x000000020d0d7819 */ /* 0x100fe40000001200 */
[----:B------:R-:W-:Y:S02]  /*0ef0*/  ISETP.GT.U32.AND.EX P0, PT, R0, RZ, PT, P0 ;  /* 0x000000ff0000720c */ /* 0x000fe40003f04100 */
[----:B------:R-:W-:-:S11]  /*0f00*/  SHF.R.U32.HI R0, RZ, 0x2, R0 ;  /* 0x00000002ff007819 */ /* 0x000fd60000011600 */
[----:B------:R-:W-:Y:S05]  /*0f10*/  @P0 BRA `(.L_x_18) ;  /* 0xfffffff000c80947 */ /* 0x000fea000383ffff */
.L_x_12:
[----:B------:R-:W-:Y:S05]  /*0f20*/  BSYNC.RECONVERGENT B0 ;  /* 0x0000000000007941 */ /* 0x000fea0003800200 */
.L_x_11:
[----:B------:R-:W-:Y:S04]  /*0f30*/  STG.E.64 desc[UR4][R6.64+0x18], RZ ;  /* 0x000018ff06007986 */ /* 0x000fe8000c101b04 */
[----:B------:R-:W-:Y:S04]  /*0f40*/  STG.E desc[UR4][R6.64+0x20], RZ ;  /* 0x000020ff06007986 */ /* 0x000fe8000c101904 */
[----:B------:R-:W-:Y:S01]  /*0f50*/  STG.E.64 desc[UR4][R6.64+0x28], RZ ;  /* 0x000028ff06007986 */ /* 0x000fe2000c101b04 */
[----:B------:R-:W-:Y:S05]  /*0f60*/  EXIT ;  /* 0x000000000000794d */ /* 0x000fea0003800000 */
.L_x_19:
        /* <DEDUP_REMOVED lines=9> */
.L_x_25:


//--------------------- .nv.global.init           --------------------------
	.section	.nv.global.init,"aw",@progbits
	.align	4
.nv.global.init:
	.type		mrg32k3aM1SubSeq,@object
	.size		mrg32k3aM1SubSeq,(mrg32k3aM2SubSeq - mrg32k3aM1SubSeq)
mrg32k3aM1SubSeq:
        /*0000*/ 	.byte	0x0b, 0xcc, 0xee, 0x04, 0x73, 0x29, 0x8b, 0x6f, 0xf6, 0x53, 0x03, 0xf6, 0x23, 0xf6, 0xea, 0xda
        /* <DEDUP_REMOVED lines=125> */
	.type		mrg32k3aM2SubSeq,@object
	.size		mrg32k3aM2SubSeq,(mrg32k3aM1 - mrg32k3aM2SubSeq)
mrg32k3aM2SubSeq:
        /* <DEDUP_REMOVED lines=126> */
	.type		mrg32k3aM1,@object
	.size		mrg32k3aM1,(mrg32k3aM1Seq - mrg32k3aM1)
mrg32k3aM1:
        /* <DEDUP_REMOVED lines=144> */
	.type		mrg32k3aM1Seq,@object
	.size		mrg32k3aM1Seq,(mrg32k3aM2 - mrg32k3aM1Seq)
mrg32k3aM1Seq:
        /* <DEDUP_REMOVED lines=144> */
	.type		mrg32k3aM2,@object
	.size		mrg32k3aM2,(mrg32k3aM2Seq - mrg32k3aM2)
mrg32k3aM2:
        /* <DEDUP_REMOVED lines=144> */
	.type		mrg32k3aM2Seq,@object
	.size		mrg32k3aM2Seq,(precalc_xorwow_matrix - mrg32k3aM2Seq)
mrg32k3aM2Seq:
        /* <DEDUP_REMOVED lines=144> */
	.type		precalc_xorwow_matrix,@object
	.size		precalc_xorwow_matrix,(precalc_xorwow_offset_matrix - precalc_xorwow_matrix)
precalc_xorwow_matrix:
        /* <DEDUP_REMOVED lines=6400> */
	.type		precalc_xorwow_offset_matrix,@object
	.size		precalc_xorwow_offset_matrix,(.L_1 - precalc_xorwow_offset_matrix)
precalc_xorwow_offset_matrix:
        /* <DEDUP_REMOVED lines=6400> */
.L_1:


//--------------------- .nv.shared._Z23magnetization_2D_kernelPKaPiii --------------------------
	.section	.nv.shared._Z23magnetization_2D_kernelPKaPiii,"aw",@nobits
	.sectionflags	@""
	.align	4
.nv.shared._Z23magnetization_2D_kernelPKaPiii:
	.zero		1152


//--------------------- .nv.shared.reserved.0     --------------------------
	.section	.nv.shared.reserved.0,"aw",@nobits
	.weak		__nv_reservedSMEM_offset_0_alias
	.size		__nv_reservedSMEM_offset_0_alias, 0, 64
	.other		__nv_reservedSMEM_offset_0_alias,@"STO_CUDA_RESERVED_SHARED STV_DEFAULT"
__nv_reservedSMEM_offset_0_alias:
	.zero		0
	.zero		64


//--------------------- .nv.constant0._Z23magnetization_2D_kernelPKaPiii --------------------------
	.section	.nv.constant0._Z23magnetization_2D_kernelPKaPiii,"a",@progbits
	.sectionflags	@""
	.align	4
.nv.constant0._Z23magnetization_2D_kernelPKaPiii:
	.zero		920


//--------------------- .nv.constant0._Z26MH_1color_checkerboard_gpuPaP17curandStateXORWOWiifffi --------------------------
	.section	.nv.constant0._Z26MH_1color_checkerboard_gpuPaP17curandStateXORWOWiifffi,"a",@progbits
	.sectionflags	@""
	.align	4
.nv.constant0._Z26MH_1color_checkerboard_gpuPaP17curandStateXORWOWiifffi:
	.zero		936


//--------------------- .nv.constant0._Z16energy_2D_kernelPKaPfiiff --------------------------
	.section	.nv.constant0._Z16energy_2D_kernelPKaPfiiff,"a",@progbits
	.sectionflags	@""
	.align	4
.nv.constant0._Z16energy_2D_kernelPKaPfiiff:
	.zero		928


//--------------------- .nv.constant0._Z26initialize_lattice_gpu_hotPaP17curandStateXORWOWii --------------------------
	.section	.nv.constant0._Z26initialize_lattice_gpu_hotPaP17curandStateXORWOWii,"a",@progbits
	.sectionflags	@""
	.align	4
.nv.constant0._Z26initialize_lattice_gpu_hotPaP17curandStateXORWOWii:
	.zero		920


//--------------------- .nv.constant0._Z27initialize_lattice_gpu_coldPaiii --------------------------
	.section	.nv.constant0._Z27initialize_lattice_gpu_coldPaiii,"a",@progbits
	.sectionflags	@""
	.align	4
.nv.constant0._Z27initialize_lattice_gpu_coldPaiii:
	.zero		916


//--------------------- .nv.constant0._Z15init_rng_statesP17curandStateXORWOWiiy --------------------------
	.section	.nv.constant0._Z15init_rng_statesP17curandStateXORWOWiiy,"a",@progbits
	.sectionflags	@""
	.align	4
.nv.constant0._Z15init_rng_statesP17curandStateXORWOWiiy:
	.zero		920


//--------------------- SYMBOLS --------------------------

	.type		.nv.reservedSmem.offset0,@object
	.size		.nv.reservedSmem.offset0,0x4
	.type		.nv.reservedSmem.cap,@object
	.size		.nv.reservedSmem.cap,0x4
